//
// Generated by NVIDIA NVVM Compiler
//
// Compiler Build ID: CL-36424714
// Cuda compilation tools, release 13.0, V13.0.88
// Based on NVVM 20.0.0
//

.version 9.0
.target sm_100
.address_size 64

	// .globl	_Z7row_addPiS_S_ii

.visible .entry _Z7row_addPiS_S_ii(
	.param .u64 .ptr .align 1 _Z7row_addPiS_S_ii_param_0,
	.param .u64 .ptr .align 1 _Z7row_addPiS_S_ii_param_1,
	.param .u64 .ptr .align 1 _Z7row_addPiS_S_ii_param_2,
	.param .u32 _Z7row_addPiS_S_ii_param_3,
	.param .u32 _Z7row_addPiS_S_ii_param_4
)
{
	.reg .pred 	%p<10>;
	.reg .b32 	%r<115>;
	.reg .b64 	%rd<56>;

	ld.param.u64 	%rd22, [_Z7row_addPiS_S_ii_param_0];
	ld.param.u64 	%rd23, [_Z7row_addPiS_S_ii_param_1];
	ld.param.u64 	%rd24, [_Z7row_addPiS_S_ii_param_2];
	ld.param.u32 	%r17, [_Z7row_addPiS_S_ii_param_4];
	cvta.to.global.u64 	%rd1, %rd24;
	cvta.to.global.u64 	%rd2, %rd23;
	cvta.to.global.u64 	%rd3, %rd22;
	setp.lt.s32 	%p1, %r17, 1;
	@%p1 bra 	$L__BB0_13;
	mov.u32 	%r19, %tid.x;
	mul.lo.s32 	%r1, %r17, %r19;
	and.b32  	%r2, %r17, 15;
	setp.lt.u32 	%p2, %r17, 16;
	mov.b32 	%r112, 0;
	@%p2 bra 	$L__BB0_4;
	and.b32  	%r112, %r17, 2147483632;
	neg.s32 	%r110, %r112;
	mul.wide.u32 	%rd25, %r1, 4;
	add.s64 	%rd26, %rd25, 32;
	add.s64 	%rd52, %rd1, %rd26;
	add.s64 	%rd51, %rd2, %rd26;
	add.s64 	%rd50, %rd3, %rd26;
$L__BB0_3:
	.pragma "nounroll";
	ld.global.u32 	%r20, [%rd50+-32];
	ld.global.u32 	%r21, [%rd51+-32];
	add.s32 	%r22, %r21, %r20;
	st.global.u32 	[%rd52+-32], %r22;
	ld.global.u32 	%r23, [%rd50+-28];
	ld.global.u32 	%r24, [%rd51+-28];
	add.s32 	%r25, %r24, %r23;
	st.global.u32 	[%rd52+-28], %r25;
	ld.global.u32 	%r26, [%rd50+-24];
	ld.global.u32 	%r27, [%rd51+-24];
	add.s32 	%r28, %r27, %r26;
	st.global.u32 	[%rd52+-24], %r28;
	ld.global.u32 	%r29, [%rd50+-20];
	ld.global.u32 	%r30, [%rd51+-20];
	add.s32 	%r31, %r30, %r29;
	st.global.u32 	[%rd52+-20], %r31;
	ld.global.u32 	%r32, [%rd50+-16];
	ld.global.u32 	%r33, [%rd51+-16];
	add.s32 	%r34, %r33, %r32;
	st.global.u32 	[%rd52+-16], %r34;
	ld.global.u32 	%r35, [%rd50+-12];
	ld.global.u32 	%r36, [%rd51+-12];
	add.s32 	%r37, %r36, %r35;
	st.global.u32 	[%rd52+-12], %r37;
	ld.global.u32 	%r38, [%rd50+-8];
	ld.global.u32 	%r39, [%rd51+-8];
	add.s32 	%r40, %r39, %r38;
	st.global.u32 	[%rd52+-8], %r40;
	ld.global.u32 	%r41, [%rd50+-4];
	ld.global.u32 	%r42, [%rd51+-4];
	add.s32 	%r43, %r42, %r41;
	st.global.u32 	[%rd52+-4], %r43;
	ld.global.u32 	%r44, [%rd50];
	ld.global.u32 	%r45, [%rd51];
	add.s32 	%r46, %r45, %r44;
	st.global.u32 	[%rd52], %r46;
	ld.global.u32 	%r47, [%rd50+4];
	ld.global.u32 	%r48, [%rd51+4];
	add.s32 	%r49, %r48, %r47;
	st.global.u32 	[%rd52+4], %r49;
	ld.global.u32 	%r50, [%rd50+8];
	ld.global.u32 	%r51, [%rd51+8];
	add.s32 	%r52, %r51, %r50;
	st.global.u32 	[%rd52+8], %r52;
	ld.global.u32 	%r53, [%rd50+12];
	ld.global.u32 	%r54, [%rd51+12];
	add.s32 	%r55, %r54, %r53;
	st.global.u32 	[%rd52+12], %r55;
	ld.global.u32 	%r56, [%rd50+16];
	ld.global.u32 	%r57, [%rd51+16];
	add.s32 	%r58, %r57, %r56;
	st.global.u32 	[%rd52+16], %r58;
	ld.global.u32 	%r59, [%rd50+20];
	ld.global.u32 	%r60, [%rd51+20];
	add.s32 	%r61, %r60, %r59;
	st.global.u32 	[%rd52+20], %r61;
	ld.global.u32 	%r62, [%rd50+24];
	ld.global.u32 	%r63, [%rd51+24];
	add.s32 	%r64, %r63, %r62;
	st.global.u32 	[%rd52+24], %r64;
	ld.global.u32 	%r65, [%rd50+28];
	ld.global.u32 	%r66, [%rd51+28];
	add.s32 	%r67, %r66, %r65;
	st.global.u32 	[%rd52+28], %r67;
	add.s32 	%r110, %r110, 16;
	add.s64 	%rd52, %rd52, 64;
	add.s64 	%rd51, %rd51, 64;
	add.s64 	%rd50, %rd50, 64;
	setp.ne.s32 	%p3, %r110, 0;
	@%p3 bra 	$L__BB0_3;
$L__BB0_4:
	setp.eq.s32 	%p4, %r2, 0;
	@%p4 bra 	$L__BB0_13;
	and.b32  	%r8, %r17, 7;
	setp.lt.u32 	%p5, %r2, 8;
	@%p5 bra 	$L__BB0_7;
	add.s32 	%r68, %r112, %r1;
	mul.wide.u32 	%rd27, %r68, 4;
	add.s64 	%rd28, %rd3, %rd27;
	ld.global.u32 	%r69, [%rd28];
	add.s64 	%rd29, %rd2, %rd27;
	ld.global.u32 	%r70, [%rd29];
	add.s32 	%r71, %r70, %r69;
	add.s64 	%rd30, %rd1, %rd27;
	st.global.u32 	[%rd30], %r71;
	cvt.u64.u32 	%rd31, %r1;
	cvt.u64.u32 	%rd32, %r112;
	add.s64 	%rd33, %rd32, %rd31;
	shl.b64 	%rd34, %rd33, 2;
	add.s64 	%rd35, %rd3, %rd34;
	ld.global.u32 	%r72, [%rd35+4];
	add.s64 	%rd36, %rd2, %rd34;
	ld.global.u32 	%r73, [%rd36+4];
	add.s32 	%r74, %r73, %r72;
	add.s64 	%rd37, %rd1, %rd34;
	st.global.u32 	[%rd37+4], %r74;
	ld.global.u32 	%r75, [%rd35+8];
	ld.global.u32 	%r76, [%rd36+8];
	add.s32 	%r77, %r76, %r75;
	st.global.u32 	[%rd37+8], %r77;
	ld.global.u32 	%r78, [%rd35+12];
	ld.global.u32 	%r79, [%rd36+12];
	add.s32 	%r80, %r79, %r78;
	st.global.u32 	[%rd37+12], %r80;
	ld.global.u32 	%r81, [%rd35+16];
	ld.global.u32 	%r82, [%rd36+16];
	add.s32 	%r83, %r82, %r81;
	st.global.u32 	[%rd37+16], %r83;
	ld.global.u32 	%r84, [%rd35+20];
	ld.global.u32 	%r85, [%rd36+20];
	add.s32 	%r86, %r85, %r84;
	st.global.u32 	[%rd37+20], %r86;
	ld.global.u32 	%r87, [%rd35+24];
	ld.global.u32 	%r88, [%rd36+24];
	add.s32 	%r89, %r88, %r87;
	st.global.u32 	[%rd37+24], %r89;
	ld.global.u32 	%r90, [%rd35+28];
	ld.global.u32 	%r91, [%rd36+28];
	add.s32 	%r92, %r91, %r90;
	st.global.u32 	[%rd37+28], %r92;
	add.s32 	%r112, %r112, 8;
$L__BB0_7:
	setp.eq.s32 	%p6, %r8, 0;
	@%p6 bra 	$L__BB0_13;
	and.b32  	%r11, %r17, 3;
	setp.lt.u32 	%p7, %r8, 4;
	@%p7 bra 	$L__BB0_10;
	add.s32 	%r93, %r112, %r1;
	mul.wide.u32 	%rd38, %r93, 4;
	add.s64 	%rd39, %rd3, %rd38;
	ld.global.u32 	%r94, [%rd39];
	add.s64 	%rd40, %rd2, %rd38;
	ld.global.u32 	%r95, [%rd40];
	add.s32 	%r96, %r95, %r94;
	add.s64 	%rd41, %rd1, %rd38;
	st.global.u32 	[%rd41], %r96;
	cvt.u64.u32 	%rd42, %r1;
	cvt.u64.u32 	%rd43, %r112;
	add.s64 	%rd44, %rd43, %rd42;
	shl.b64 	%rd45, %rd44, 2;
	add.s64 	%rd46, %rd3, %rd45;
	ld.global.u32 	%r97, [%rd46+4];
	add.s64 	%rd47, %rd2, %rd45;
	ld.global.u32 	%r98, [%rd47+4];
	add.s32 	%r99, %r98, %r97;
	add.s64 	%rd48, %rd1, %rd45;
	st.global.u32 	[%rd48+4], %r99;
	ld.global.u32 	%r100, [%rd46+8];
	ld.global.u32 	%r101, [%rd47+8];
	add.s32 	%r102, %r101, %r100;
	st.global.u32 	[%rd48+8], %r102;
	ld.global.u32 	%r103, [%rd46+12];
	ld.global.u32 	%r104, [%rd47+12];
	add.s32 	%r105, %r104, %r103;
	st.global.u32 	[%rd48+12], %r105;
	add.s32 	%r112, %r112, 4;
$L__BB0_10:
	setp.eq.s32 	%p8, %r11, 0;
	@%p8 bra 	$L__BB0_13;
	add.s32 	%r106, %r112, %r1;
	mul.wide.u32 	%rd49, %r106, 4;
	add.s64 	%rd55, %rd1, %rd49;
	add.s64 	%rd54, %rd2, %rd49;
	add.s64 	%rd53, %rd3, %rd49;
	neg.s32 	%r114, %r11;
$L__BB0_12:
	.pragma "nounroll";
	ld.global.u32 	%r107, [%rd53];
	ld.global.u32 	%r108, [%rd54];
	add.s32 	%r109, %r108, %r107;
	st.global.u32 	[%rd55], %r109;
	add.s64 	%rd55, %rd55, 4;
	add.s64 	%rd54, %rd54, 4;
	add.s64 	%rd53, %rd53, 4;
	add.s32 	%r114, %r114, 1;
	setp.ne.s32 	%p9, %r114, 0;
	@%p9 bra 	$L__BB0_12;
$L__BB0_13:
	ret;

}
	// .globl	_Z7col_addPiS_S_ii
.visible .entry _Z7col_addPiS_S_ii(
	.param .u64 .ptr .align 1 _Z7col_addPiS_S_ii_param_0,
	.param .u64 .ptr .align 1 _Z7col_addPiS_S_ii_param_1,
	.param .u64 .ptr .align 1 _Z7col_addPiS_S_ii_param_2,
	.param .u32 _Z7col_addPiS_S_ii_param_3,
	.param .u32 _Z7col_addPiS_S_ii_param_4
)
{
	.reg .pred 	%p<10>;
	.reg .b32 	%r<122>;
	.reg .b64 	%rd<101>;

	ld.param.u64 	%rd4, [_Z7col_addPiS_S_ii_param_0];
	ld.param.u64 	%rd5, [_Z7col_addPiS_S_ii_param_1];
	ld.param.u64 	%rd6, [_Z7col_addPiS_S_ii_param_2];
	ld.param.u32 	%r23, [_Z7col_addPiS_S_ii_param_3];
	ld.param.u32 	%r24, [_Z7col_addPiS_S_ii_param_4];
	cvta.to.global.u64 	%rd1, %rd6;
	cvta.to.global.u64 	%rd2, %rd5;
	cvta.to.global.u64 	%rd3, %rd4;
	mov.u32 	%r1, %tid.x;
	setp.lt.s32 	%p1, %r23, 1;
	@%p1 bra 	$L__BB1_13;
	and.b32  	%r2, %r23, 15;
	setp.lt.u32 	%p2, %r23, 16;
	mov.b32 	%r118, 0;
	@%p2 bra 	$L__BB1_4;
	and.b32  	%r118, %r23, 2147483632;
	neg.s32 	%r116, %r118;
	shl.b32 	%r5, %r24, 4;
	mul.wide.s32 	%rd11, %r24, 4;
	mov.u32 	%r115, %r1;
$L__BB1_3:
	.pragma "nounroll";
	mul.wide.s32 	%rd7, %r115, 4;
	add.s64 	%rd8, %rd3, %rd7;
	ld.global.u32 	%r26, [%rd8];
	add.s64 	%rd9, %rd2, %rd7;
	ld.global.u32 	%r27, [%rd9];
	add.s32 	%r28, %r27, %r26;
	add.s64 	%rd10, %rd1, %rd7;
	st.global.u32 	[%rd10], %r28;
	add.s64 	%rd12, %rd8, %rd11;
	ld.global.u32 	%r29, [%rd12];
	add.s64 	%rd13, %rd9, %rd11;
	ld.global.u32 	%r30, [%rd13];
	add.s32 	%r31, %r30, %r29;
	add.s64 	%rd14, %rd10, %rd11;
	st.global.u32 	[%rd14], %r31;
	add.s64 	%rd15, %rd12, %rd11;
	ld.global.u32 	%r32, [%rd15];
	add.s64 	%rd16, %rd13, %rd11;
	ld.global.u32 	%r33, [%rd16];
	add.s32 	%r34, %r33, %r32;
	add.s64 	%rd17, %rd14, %rd11;
	st.global.u32 	[%rd17], %r34;
	add.s64 	%rd18, %rd15, %rd11;
	ld.global.u32 	%r35, [%rd18];
	add.s64 	%rd19, %rd16, %rd11;
	ld.global.u32 	%r36, [%rd19];
	add.s32 	%r37, %r36, %r35;
	add.s64 	%rd20, %rd17, %rd11;
	st.global.u32 	[%rd20], %r37;
	add.s64 	%rd21, %rd18, %rd11;
	ld.global.u32 	%r38, [%rd21];
	add.s64 	%rd22, %rd19, %rd11;
	ld.global.u32 	%r39, [%rd22];
	add.s32 	%r40, %r39, %r38;
	add.s64 	%rd23, %rd20, %rd11;
	st.global.u32 	[%rd23], %r40;
	add.s64 	%rd24, %rd21, %rd11;
	ld.global.u32 	%r41, [%rd24];
	add.s64 	%rd25, %rd22, %rd11;
	ld.global.u32 	%r42, [%rd25];
	add.s32 	%r43, %r42, %r41;
	add.s64 	%rd26, %rd23, %rd11;
	st.global.u32 	[%rd26], %r43;
	add.s64 	%rd27, %rd24, %rd11;
	ld.global.u32 	%r44, [%rd27];
	add.s64 	%rd28, %rd25, %rd11;
	ld.global.u32 	%r45, [%rd28];
	add.s32 	%r46, %r45, %r44;
	add.s64 	%rd29, %rd26, %rd11;
	st.global.u32 	[%rd29], %r46;
	add.s64 	%rd30, %rd27, %rd11;
	ld.global.u32 	%r47, [%rd30];
	add.s64 	%rd31, %rd28, %rd11;
	ld.global.u32 	%r48, [%rd31];
	add.s32 	%r49, %r48, %r47;
	add.s64 	%rd32, %rd29, %rd11;
	st.global.u32 	[%rd32], %r49;
	add.s64 	%rd33, %rd30, %rd11;
	ld.global.u32 	%r50, [%rd33];
	add.s64 	%rd34, %rd31, %rd11;
	ld.global.u32 	%r51, [%rd34];
	add.s32 	%r52, %r51, %r50;
	add.s64 	%rd35, %rd32, %rd11;
	st.global.u32 	[%rd35], %r52;
	add.s64 	%rd36, %rd33, %rd11;
	ld.global.u32 	%r53, [%rd36];
	add.s64 	%rd37, %rd34, %rd11;
	ld.global.u32 	%r54, [%rd37];
	add.s32 	%r55, %r54, %r53;
	add.s64 	%rd38, %rd35, %rd11;
	st.global.u32 	[%rd38], %r55;
	add.s64 	%rd39, %rd36, %rd11;
	ld.global.u32 	%r56, [%rd39];
	add.s64 	%rd40, %rd37, %rd11;
	ld.global.u32 	%r57, [%rd40];
	add.s32 	%r58, %r57, %r56;
	add.s64 	%rd41, %rd38, %rd11;
	st.global.u32 	[%rd41], %r58;
	add.s64 	%rd42, %rd39, %rd11;
	ld.global.u32 	%r59, [%rd42];
	add.s64 	%rd43, %rd40, %rd11;
	ld.global.u32 	%r60, [%rd43];
	add.s32 	%r61, %r60, %r59;
	add.s64 	%rd44, %rd41, %rd11;
	st.global.u32 	[%rd44], %r61;
	add.s64 	%rd45, %rd42, %rd11;
	ld.global.u32 	%r62, [%rd45];
	add.s64 	%rd46, %rd43, %rd11;
	ld.global.u32 	%r63, [%rd46];
	add.s32 	%r64, %r63, %r62;
	add.s64 	%rd47, %rd44, %rd11;
	st.global.u32 	[%rd47], %r64;
	add.s64 	%rd48, %rd45, %rd11;
	ld.global.u32 	%r65, [%rd48];
	add.s64 	%rd49, %rd46, %rd11;
	ld.global.u32 	%r66, [%rd49];
	add.s32 	%r67, %r66, %r65;
	add.s64 	%rd50, %rd47, %rd11;
	st.global.u32 	[%rd50], %r67;
	add.s64 	%rd51, %rd48, %rd11;
	ld.global.u32 	%r68, [%rd51];
	add.s64 	%rd52, %rd49, %rd11;
	ld.global.u32 	%r69, [%rd52];
	add.s32 	%r70, %r69, %r68;
	add.s64 	%rd53, %rd50, %rd11;
	st.global.u32 	[%rd53], %r70;
	add.s64 	%rd54, %rd51, %rd11;
	ld.global.u32 	%r71, [%rd54];
	add.s64 	%rd55, %rd52, %rd11;
	ld.global.u32 	%r72, [%rd55];
	add.s32 	%r73, %r72, %r71;
	add.s64 	%rd56, %rd53, %rd11;
	st.global.u32 	[%rd56], %r73;
	add.s32 	%r116, %r116, 16;
	add.s32 	%r115, %r115, %r5;
	setp.ne.s32 	%p3, %r116, 0;
	@%p3 bra 	$L__BB1_3;
$L__BB1_4:
	setp.eq.s32 	%p4, %r2, 0;
	@%p4 bra 	$L__BB1_13;
	and.b32  	%r11, %r23, 7;
	setp.lt.u32 	%p5, %r2, 8;
	@%p5 bra 	$L__BB1_7;
	mad.lo.s32 	%r74, %r118, %r24, %r1;
	mul.wide.s32 	%rd57, %r74, 4;
	add.s64 	%rd58, %rd3, %rd57;
	ld.global.u32 	%r75, [%rd58];
	add.s64 	%rd59, %rd2, %rd57;
	ld.global.u32 	%r76, [%rd59];
	add.s32 	%r77, %r76, %r75;
	add.s64 	%rd60, %rd1, %rd57;
	st.global.u32 	[%rd60], %r77;
	mul.wide.s32 	%rd61, %r24, 4;
	add.s64 	%rd62, %rd58, %rd61;
	ld.global.u32 	%r78, [%rd62];
	add.s64 	%rd63, %rd59, %rd61;
	ld.global.u32 	%r79, [%rd63];
	add.s32 	%r80, %r79, %r78;
	add.s64 	%rd64, %rd60, %rd61;
	st.global.u32 	[%rd64], %r80;
	add.s64 	%rd65, %rd62, %rd61;
	ld.global.u32 	%r81, [%rd65];
	add.s64 	%rd66, %rd63, %rd61;
	ld.global.u32 	%r82, [%rd66];
	add.s32 	%r83, %r82, %r81;
	add.s64 	%rd67, %rd64, %rd61;
	st.global.u32 	[%rd67], %r83;
	add.s64 	%rd68, %rd65, %rd61;
	ld.global.u32 	%r84, [%rd68];
	add.s64 	%rd69, %rd66, %rd61;
	ld.global.u32 	%r85, [%rd69];
	add.s32 	%r86, %r85, %r84;
	add.s64 	%rd70, %rd67, %rd61;
	st.global.u32 	[%rd70], %r86;
	add.s64 	%rd71, %rd68, %rd61;
	ld.global.u32 	%r87, [%rd71];
	add.s64 	%rd72, %rd69, %rd61;
	ld.global.u32 	%r88, [%rd72];
	add.s32 	%r89, %r88, %r87;
	add.s64 	%rd73, %rd70, %rd61;
	st.global.u32 	[%rd73], %r89;
	add.s64 	%rd74, %rd71, %rd61;
	ld.global.u32 	%r90, [%rd74];
	add.s64 	%rd75, %rd72, %rd61;
	ld.global.u32 	%r91, [%rd75];
	add.s32 	%r92, %r91, %r90;
	add.s64 	%rd76, %rd73, %rd61;
	st.global.u32 	[%rd76], %r92;
	add.s64 	%rd77, %rd74, %rd61;
	ld.global.u32 	%r93, [%rd77];
	add.s64 	%rd78, %rd75, %rd61;
	ld.global.u32 	%r94, [%rd78];
	add.s32 	%r95, %r94, %r93;
	add.s64 	%rd79, %rd76, %rd61;
	st.global.u32 	[%rd79], %r95;
	add.s64 	%rd80, %rd77, %rd61;
	ld.global.u32 	%r96, [%rd80];
	add.s64 	%rd81, %rd78, %rd61;
	ld.global.u32 	%r97, [%rd81];
	add.s32 	%r98, %r97, %r96;
	add.s64 	%rd82, %rd79, %rd61;
	st.global.u32 	[%rd82], %r98;
	add.s32 	%r118, %r118, 8;
$L__BB1_7:
	setp.eq.s32 	%p6, %r11, 0;
	@%p6 bra 	$L__BB1_13;
	and.b32  	%r14, %r23, 3;
	setp.lt.u32 	%p7, %r11, 4;
	@%p7 bra 	$L__BB1_10;
	mad.lo.s32 	%r99, %r118, %r24, %r1;
	mul.wide.s32 	%rd83, %r99, 4;
	add.s64 	%rd84, %rd3, %rd83;
	ld.global.u32 	%r100, [%rd84];
	add.s64 	%rd85, %rd2, %rd83;
	ld.global.u32 	%r101, [%rd85];
	add.s32 	%r102, %r101, %r100;
	add.s64 	%rd86, %rd1, %rd83;
	st.global.u32 	[%rd86], %r102;
	mul.wide.s32 	%rd87, %r24, 4;
	add.s64 	%rd88, %rd84, %rd87;
	ld.global.u32 	%r103, [%rd88];
	add.s64 	%rd89, %rd85, %rd87;
	ld.global.u32 	%r104, [%rd89];
	add.s32 	%r105, %r104, %r103;
	add.s64 	%rd90, %rd86, %rd87;
	st.global.u32 	[%rd90], %r105;
	add.s64 	%rd91, %rd88, %rd87;
	ld.global.u32 	%r106, [%rd91];
	add.s64 	%rd92, %rd89, %rd87;
	ld.global.u32 	%r107, [%rd92];
	add.s32 	%r108, %r107, %r106;
	add.s64 	%rd93, %rd90, %rd87;
	st.global.u32 	[%rd93], %r108;
	add.s64 	%rd94, %rd91, %rd87;
	ld.global.u32 	%r109, [%rd94];
	add.s64 	%rd95, %rd92, %rd87;
	ld.global.u32 	%r110, [%rd95];
	add.s32 	%r111, %r110, %r109;
	add.s64 	%rd96, %rd93, %rd87;
	st.global.u32 	[%rd96], %r111;
	add.s32 	%r118, %r118, 4;
$L__BB1_10:
	setp.eq.s32 	%p8, %r14, 0;
	@%p8 bra 	$L__BB1_13;
	mad.lo.s32 	%r121, %r118, %r24, %r1;
	neg.s32 	%r120, %r14;
$L__BB1_12:
	.pragma "nounroll";
	mul.wide.s32 	%rd97, %r121, 4;
	add.s64 	%rd98, %rd3, %rd97;
	ld.global.u32 	%r112, [%rd98];
	add.s64 	%rd99, %rd2, %rd97;
	ld.global.u32 	%r113, [%rd99];
	add.s32 	%r114, %r113, %r112;
	add.s64 	%rd100, %rd1, %rd97;
	st.global.u32 	[%rd100], %r114;
	add.s32 	%r121, %r121, %r24;
	add.s32 	%r120, %r120, 1;
	setp.ne.s32 	%p9, %r120, 0;
	@%p9 bra 	$L__BB1_12;
$L__BB1_13:
	ret;

}
	// .globl	_Z7ele_addPiS_S_ii
.visible .entry _Z7ele_addPiS_S_ii(
	.param .u64 .ptr .align 1 _Z7ele_addPiS_S_ii_param_0,
	.param .u64 .ptr .align 1 _Z7ele_addPiS_S_ii_param_1,
	.param .u64 .ptr .align 1 _Z7ele_addPiS_S_ii_param_2,
	.param .u32 _Z7ele_addPiS_S_ii_param_3,
	.param .u32 _Z7ele_addPiS_S_ii_param_4
)
{
	.reg .b32 	%r<8>;
	.reg .b64 	%rd<11>;

	ld.param.u64 	%rd1, [_Z7ele_addPiS_S_ii_param_0];
	ld.param.u64 	%rd2, [_Z7ele_addPiS_S_ii_param_1];
	ld.param.u64 	%rd3, [_Z7ele_addPiS_S_ii_param_2];
	ld.param.u32 	%r1, [_Z7ele_addPiS_S_ii_param_4];
	cvta.to.global.u64 	%rd4, %rd3;
	cvta.to.global.u64 	%rd5, %rd2;
	cvta.to.global.u64 	%rd6, %rd1;
	mov.u32 	%r2, %tid.x;
	mov.u32 	%r3, %tid.y;
	mad.lo.s32 	%r4, %r1, %r2, %r3;
	mul.wide.s32 	%rd7, %r4, 4;
	add.s64 	%rd8, %rd6, %rd7;
	ld.global.u32 	%r5, [%rd8];
	add.s64 	%rd9, %rd5, %rd7;
	ld.global.u32 	%r6, [%rd9];
	add.s32 	%r7, %r6, %r5;
	add.s64 	%rd10, %rd4, %rd7;
	st.global.u32 	[%rd10], %r7;
	ret;

}


// ===== COMPILED SASS (sm_100) =====

	.target	sm_100

	.elftype	@"ET_EXEC"


//--------------------- .note.nv.tkinfo           --------------------------
	.section	.note.nv.tkinfo,"",@"SHT_NOTE"
	.sectionflags	@"SHF_NOTE_NV_TKINFO"
	.tkinfo
        /*0018*/ 	.word	0x00000002
        /*0030*/ 	.string	""
        /*0030*/ 	.string	"ptxas"
        /*0030*/ 	.string	"Cuda compilation tools, release 13.0, V13.0.88"
        /*0030*/ 	.string	"Build cuda_13.0.r13.0/compiler.36424714_0"
        /*0030*/ 	.string	"-arch sm_100 -m 64 "



//--------------------- .note.nv.cuinfo           --------------------------
	.section	.note.nv.cuinfo,"",@"SHT_NOTE"
	.sectionflags	@"SHF_NOTE_NV_CUINFO"
        /*0018*/ 	.short	0x0002
        /*001a*/ 	.short	0x0064
        /*001c*/ 	.short	0x0082
	.zero		2


//--------------------- .nv.info                  --------------------------
	.section	.nv.info,"",@"SHT_CUDA_INFO"
	.align	4


	//----- nvinfo : EIATTR_REGCOUNT
	.align		4
        /*0000*/ 	.byte	0x04, 0x2f
        /*0002*/ 	.short	(.L_1 - .L_0)
	.align		4
.L_0:
        /*0004*/ 	.word	index@(_Z7row_addPiS_S_ii)
        /*0008*/ 	.word	0x00000014


	//----- nvinfo : EIATTR_FRAME_SIZE
	.align		4
.L_1:
        /*000c*/ 	.byte	0x04, 0x11
        /*000e*/ 	.short	(.L_3 - .L_2)
	.align		4
.L_2:
        /*0010*/ 	.word	index@(_Z7row_addPiS_S_ii)
        /*0014*/ 	.word	0x00000000


	//----- nvinfo : EIATTR_REGCOUNT
	.align		4
.L_3:
        /*0018*/ 	.byte	0x04, 0x2f
        /*001a*/ 	.short	(.L_5 - .L_4)
	.align		4
.L_4:
        /*001c*/ 	.word	index@(_Z7col_addPiS_S_ii)
        /*0020*/ 	.word	0x0000001e


	//----- nvinfo : EIATTR_FRAME_SIZE
	.align		4
.L_5:
        /*0024*/ 	.byte	0x04, 0x11
        /*0026*/ 	.short	(.L_7 - .L_6)
	.align		4
.L_6:
        /*0028*/ 	.word	index@(_Z7col_addPiS_S_ii)
        /*002c*/ 	.word	0x00000000


	//----- nvinfo : EIATTR_REGCOUNT
	.align		4
.L_7:
        /*0030*/ 	.byte	0x04, 0x2f
        /*0032*/ 	.short	(.L_9 - .L_8)
	.align		4
.L_8:
        /*0034*/ 	.word	index@(_Z7ele_addPiS_S_ii)
        /*0038*/ 	.word	0x0000000c


	//----- nvinfo : EIATTR_FRAME_SIZE
	.align		4
.L_9:
        /*003c*/ 	.byte	0x04, 0x11
        /*003e*/ 	.short	(.L_11 - .L_10)
	.align		4
.L_10:
        /*0040*/ 	.word	index@(_Z7ele_addPiS_S_ii)
        /*0044*/ 	.word	0x00000000


	//----- nvinfo : EIATTR_MIN_STACK_SIZE
	.align		4
.L_11:
        /*0048*/ 	.byte	0x04, 0x12
        /*004a*/ 	.short	(.L_13 - .L_12)
	.align		4
.L_12:
        /*004c*/ 	.word	index@(_Z7ele_addPiS_S_ii)
        /*0050*/ 	.word	0x00000000


	//----- nvinfo : EIATTR_MIN_STACK_SIZE
	.align		4
.L_13:
        /*0054*/ 	.byte	0x04, 0x12
        /*0056*/ 	.short	(.L_15 - .L_14)
	.align		4
.L_14:
        /*0058*/ 	.word	index@(_Z7col_addPiS_S_ii)
        /*005c*/ 	.word	0x00000000


	//----- nvinfo : EIATTR_MIN_STACK_SIZE
	.align		4
.L_15:
        /*0060*/ 	.byte	0x04, 0x12
        /*0062*/ 	.short	(.L_17 - .L_16)
	.align		4
.L_16:
        /*0064*/ 	.word	index@(_Z7row_addPiS_S_ii)
        /*0068*/ 	.word	0x00000000
.L_17:


//--------------------- .nv.compat                --------------------------
	.section	.nv.compat,"",@"SHT_CUDA_COMPAT_INFO"
	.align	4
        /*0000*/ 	.byte	0x02, 0x09, 0x00, 0x00, 0x02, 0x02, 0x01, 0x00, 0x02, 0x05, 0x05, 0x00, 0x03, 0x07, 0x01, 0x01
        /*0010*/ 	.byte	0x02, 0x03, 0x00, 0x00, 0x02, 0x06, 0x01, 0x00, 0x04, 0x0b, 0x08, 0x00, 0x09, 0x00, 0x00, 0x00
        /*0020*/ 	.byte	0x00, 0x00, 0x00, 0x00


//--------------------- .nv.info._Z7ele_addPiS_S_ii --------------------------
	.section	.nv.info._Z7ele_addPiS_S_ii,"",@"SHT_CUDA_INFO"
	.sectionflags	@""
	.align	4


	//----- nvinfo : EIATTR_CUDA_API_VERSION
	.align		4
        /*0000*/ 	.byte	0x04, 0x37
        /*0002*/ 	.short	(.L_19 - .L_18)
.L_18:
        /*0004*/ 	.word	0x00000082


	//----- nvinfo : EIATTR_KPARAM_INFO
	.align		4
.L_19:
        /*0008*/ 	.byte	0x04, 0x17
        /*000a*/ 	.short	(.L_21 - .L_20)
.L_20:
        /*000c*/ 	.word	0x00000000
        /*0010*/ 	.short	0x0004
        /*0012*/ 	.short	0x001c
        /*0014*/ 	.byte	0x00, 0xf0, 0x11, 0x00


	//----- nvinfo : EIATTR_KPARAM_INFO
	.align		4
.L_21:
        /*0018*/ 	.byte	0x04, 0x17
        /*001a*/ 	.short	(.L_23 - .L_22)
.L_22:
        /*001c*/ 	.word	0x00000000
        /*0020*/ 	.short	0x0003
        /*0022*/ 	.short	0x0018
        /*0024*/ 	.byte	0x00, 0xf0, 0x11, 0x00


	//----- nvinfo : EIATTR_KPARAM_INFO
	.align		4
.L_23:
        /*0028*/ 	.byte	0x04, 0x17
        /*002a*/ 	.short	(.L_25 - .L_24)
.L_24:
        /*002c*/ 	.word	0x00000000
        /*0030*/ 	.short	0x0002
        /*0032*/ 	.short	0x0010
        /*0034*/ 	.byte	0x00, 0xf5, 0x21, 0x00


	//----- nvinfo : EIATTR_KPARAM_INFO
	.align		4
.L_25:
        /*0038*/ 	.byte	0x04, 0x17
        /*003a*/ 	.short	(.L_27 - .L_26)
.L_26:
        /*003c*/ 	.word	0x00000000
        /*0040*/ 	.short	0x0001
        /*0042*/ 	.short	0x0008
        /*0044*/ 	.byte	0x00, 0xf5, 0x21, 0x00


	//----- nvinfo : EIATTR_KPARAM_INFO
	.align		4
.L_27:
        /*0048*/ 	.byte	0x04, 0x17
        /*004a*/ 	.short	(.L_29 - .L_28)
.L_28:
        /*004c*/ 	.word	0x00000000
        /*0050*/ 	.short	0x0000
        /*0052*/ 	.short	0x0000
        /*0054*/ 	.byte	0x00, 0xf5, 0x21, 0x00


	//----- nvinfo : EIATTR_SPARSE_MMA_MASK
	.align		4
.L_29:
        /*0058*/ 	.byte	0x03, 0x50
        /*005a*/ 	.short	0x0000


	//----- nvinfo : EIATTR_MAXREG_COUNT
	.align		4
        /*005c*/ 	.byte	0x03, 0x1b
        /*005e*/ 	.short	0x00ff


	//----- nvinfo : EIATTR_MERCURY_ISA_VERSION
	.align		4
        /*0060*/ 	.byte	0x03, 0x5f
        /*0062*/ 	.short	0x0101


	//----- nvinfo : EIATTR_VRC_CTA_INIT_COUNT
	.align		4
        /*0064*/ 	.byte	0x02, 0x4a
	.zero		1
	.zero		1


	//----- nvinfo : EIATTR_EXIT_INSTR_OFFSETS
	.align		4
        /*0068*/ 	.byte	0x04, 0x1c
        /*006a*/ 	.short	(.L_31 - .L_30)


	//   ....[0]....
.L_30:
        /*006c*/ 	.word	0x00000100


	//----- nvinfo : EIATTR_CBANK_PARAM_SIZE
	.align		4
.L_31:
        /*0070*/ 	.byte	0x03, 0x19
        /*0072*/ 	.short	0x0020


	//----- nvinfo : EIATTR_PARAM_CBANK
	.align		4
        /*0074*/ 	.byte	0x04, 0x0a
        /*0076*/ 	.short	(.L_33 - .L_32)
	.align		4
.L_32:
        /*0078*/ 	.word	index@(.nv.constant0._Z7ele_addPiS_S_ii)
        /*007c*/ 	.short	0x0380
        /*007e*/ 	.short	0x0020


	//----- nvinfo : EIATTR_SW_WAR
	.align		4
.L_33:
        /*0080*/ 	.byte	0x04, 0x36
        /*0082*/ 	.short	(.L_35 - .L_34)
.L_34:
        /*0084*/ 	.word	0x00000008
.L_35:


//--------------------- .nv.info._Z7col_addPiS_S_ii --------------------------
	.section	.nv.info._Z7col_addPiS_S_ii,"",@"SHT_CUDA_INFO"
	.sectionflags	@""
	.align	4


	//----- nvinfo : EIATTR_CUDA_API_VERSION
	.align		4
        /*0000*/ 	.byte	0x04, 0x37
        /*0002*/ 	.short	(.L_37 - .L_36)
.L_36:
        /*0004*/ 	.word	0x00000082


	//----- nvinfo : EIATTR_KPARAM_INFO
	.align		4
.L_37:
        /*0008*/ 	.byte	0x04, 0x17
        /*000a*/ 	.short	(.L_39 - .L_38)
.L_38:
        /*000c*/ 	.word	0x00000000
        /*0010*/ 	.short	0x0004
        /*0012*/ 	.short	0x001c
        /*0014*/ 	.byte	0x00, 0xf0, 0x11, 0x00


	//----- nvinfo : EIATTR_KPARAM_INFO
	.align		4
.L_39:
        /*0018*/ 	.byte	0x04, 0x17
        /*001a*/ 	.short	(.L_41 - .L_40)
.L_40:
        /*001c*/ 	.word	0x00000000
        /*0020*/ 	.short	0x0003
        /*0022*/ 	.short	0x0018
        /*0024*/ 	.byte	0x00, 0xf0, 0x11, 0x00


	//----- nvinfo : EIATTR_KPARAM_INFO
	.align		4
.L_41:
        /*0028*/ 	.byte	0x04, 0x17
        /*002a*/ 	.short	(.L_43 - .L_42)
.L_42:
        /*002c*/ 	.word	0x00000000
        /*0030*/ 	.short	0x0002
        /*0032*/ 	.short	0x0010
        /*0034*/ 	.byte	0x00, 0xf5, 0x21, 0x00


	//----- nvinfo : EIATTR_KPARAM_INFO
	.align		4
.L_43:
        /*0038*/ 	.byte	0x04, 0x17
        /*003a*/ 	.short	(.L_45 - .L_44)
.L_44:
        /*003c*/ 	.word	0x00000000
        /*0040*/ 	.short	0x0001
        /*0042*/ 	.short	0x0008
        /*0044*/ 	.byte	0x00, 0xf5, 0x21, 0x00


	//----- nvinfo : EIATTR_KPARAM_INFO
	.align		4
.L_45:
        /*0048*/ 	.byte	0x04, 0x17
        /*004a*/ 	.short	(.L_47 - .L_46)
.L_46:
        /*004c*/ 	.word	0x00000000
        /*0050*/ 	.short	0x0000
        /*0052*/ 	.short	0x0000
        /*0054*/ 	.byte	0x00, 0xf5, 0x21, 0x00


	//----- nvinfo : EIATTR_SPARSE_MMA_MASK
	.align		4
.L_47:
        /*0058*/ 	.byte	0x03, 0x50
        /*005a*/ 	.short	0x0000


	//----- nvinfo : EIATTR_MAXREG_COUNT
	.align		4
        /*005c*/ 	.byte	0x03, 0x1b
        /*005e*/ 	.short	0x00ff


	//----- nvinfo : EIATTR_MERCURY_ISA_VERSION
	.align		4
        /*0060*/ 	.byte	0x03, 0x5f
        /*0062*/ 	.short	0x0101


	//----- nvinfo : EIATTR_VRC_CTA_INIT_COUNT
	.align		4
        /*0064*/ 	.byte	0x02, 0x4a
	.zero		1
	.zero		1


	//----- nvinfo : EIATTR_EXIT_INSTR_OFFSETS
	.align		4
        /*0068*/ 	.byte	0x04, 0x1c
        /*006a*/ 	.short	(.L_49 - .L_48)


	//   ....[0]....
.L_48:
        /*006c*/ 	.word	0x00000030


	//   ....[1]....
        /*0070*/ 	.word	0x00000860


	//   ....[2]....
        /*0074*/ 	.word	0x00000c90


	//   ....[3]....
        /*0078*/ 	.word	0x00000f00


	//   ....[4]....
        /*007c*/ 	.word	0x00001020


	//----- nvinfo : EIATTR_CBANK_PARAM_SIZE
	.align		4
.L_49:
        /*0080*/ 	.byte	0x03, 0x19
        /*0082*/ 	.short	0x0020


	//----- nvinfo : EIATTR_PARAM_CBANK
	.align		4
        /*0084*/ 	.byte	0x04, 0x0a
        /*0086*/ 	.short	(.L_51 - .L_50)
	.align		4
.L_50:
        /*0088*/ 	.word	index@(.nv.constant0._Z7col_addPiS_S_ii)
        /*008c*/ 	.short	0x0380
        /*008e*/ 	.short	0x0020


	//----- nvinfo : EIATTR_SW_WAR
	.align		4
.L_51:
        /*0090*/ 	.byte	0x04, 0x36
        /*0092*/ 	.short	(.L_53 - .L_52)
.L_52:
        /*0094*/ 	.word	0x00000008
.L_53:


//--------------------- .nv.info._Z7row_addPiS_S_ii --------------------------
	.section	.nv.info._Z7row_addPiS_S_ii,"",@"SHT_CUDA_INFO"
	.sectionflags	@""
	.align	4


	//----- nvinfo : EIATTR_CUDA_API_VERSION
	.align		4
        /*0000*/ 	.byte	0x04, 0x37
        /*0002*/ 	.short	(.L_55 - .L_54)
.L_54:
        /*0004*/ 	.word	0x00000082


	//----- nvinfo : EIATTR_KPARAM_INFO
	.align		4
.L_55:
        /*0008*/ 	.byte	0x04, 0x17
        /*000a*/ 	.short	(.L_57 - .L_56)
.L_56:
        /*000c*/ 	.word	0x00000000
        /*0010*/ 	.short	0x0004
        /*0012*/ 	.short	0x001c
        /*0014*/ 	.byte	0x00, 0xf0, 0x11, 0x00


	//----- nvinfo : EIATTR_KPARAM_INFO
	.align		4
.L_57:
        /*0018*/ 	.byte	0x04, 0x17
        /*001a*/ 	.short	(.L_59 - .L_58)
.L_58:
        /*001c*/ 	.word	0x00000000
        /*0020*/ 	.short	0x0003
        /*0022*/ 	.short	0x0018
        /*0024*/ 	.byte	0x00, 0xf0, 0x11, 0x00


	//----- nvinfo : EIATTR_KPARAM_INFO
	.align		4
.L_59:
        /*0028*/ 	.byte	0x04, 0x17
        /*002a*/ 	.short	(.L_61 - .L_60)
.L_60:
        /*002c*/ 	.word	0x00000000
        /*0030*/ 	.short	0x0002
        /*0032*/ 	.short	0x0010
        /*0034*/ 	.byte	0x00, 0xf5, 0x21, 0x00


	//----- nvinfo : EIATTR_KPARAM_INFO
	.align		4
.L_61:
        /*0038*/ 	.byte	0x04, 0x17
        /*003a*/ 	.short	(.L_63 - .L_62)
.L_62:
        /*003c*/ 	.word	0x00000000
        /*0040*/ 	.short	0x0001
        /*0042*/ 	.short	0x0008
        /*0044*/ 	.byte	0x00, 0xf5, 0x21, 0x00


	//----- nvinfo : EIATTR_KPARAM_INFO
	.align		4
.L_63:
        /*0048*/ 	.byte	0x04, 0x17
        /*004a*/ 	.short	(.L_65 - .L_64)
.L_64:
        /*004c*/ 	.word	0x00000000
        /*0050*/ 	.short	0x0000
        /*0052*/ 	.short	0x0000
        /*0054*/ 	.byte	0x00, 0xf5, 0x21, 0x00


	//----- nvinfo : EIATTR_SPARSE_MMA_MASK
	.align		4
.L_65:
        /*0058*/ 	.byte	0x03, 0x50
        /*005a*/ 	.short	0x0000


	//----- nvinfo : EIATTR_MAXREG_COUNT
	.align		4
        /*005c*/ 	.byte	0x03, 0x1b
        /*005e*/ 	.short	0x00ff


	//----- nvinfo : EIATTR_MERCURY_ISA_VERSION
	.align		4
        /*0060*/ 	.byte	0x03, 0x5f
        /*0062*/ 	.short	0x0101


	//----- nvinfo : EIATTR_VRC_CTA_INIT_COUNT
	.align		4
        /*0064*/ 	.byte	0x02, 0x4a
	.zero		1
	.zero		1


	//----- nvinfo : EIATTR_EXIT_INSTR_OFFSETS
	.align		4
        /*0068*/ 	.byte	0x04, 0x1c
        /*006a*/ 	.short	(.L_67 - .L_66)


	//   ....[0]....
.L_66:
        /*006c*/ 	.word	0x00000030


	//   ....[1]....
        /*0070*/ 	.word	0x00000660


	//   ....[2]....
        /*0074*/ 	.word	0x000009f0


	//   ....[3]....
        /*0078*/ 	.word	0x00000c80


	//   ....[4]....
        /*007c*/ 	.word	0x00000e70


	//----- nvinfo : EIATTR_CBANK_PARAM_SIZE
	.align		4
.L_67:
        /*0080*/ 	.byte	0x03, 0x19
        /*0082*/ 	.short	0x0020


	//----- nvinfo : EIATTR_PARAM_CBANK
	.align		4
        /*0084*/ 	.byte	0x04, 0x0a
        /*0086*/ 	.short	(.L_69 - .L_68)
	.align		4
.L_68:
        /*0088*/ 	.word	index@(.nv.constant0._Z7row_addPiS_S_ii)
        /*008c*/ 	.short	0x0380
        /*008e*/ 	.short	0x0020


	//----- nvinfo : EIATTR_SW_WAR
	.align		4
.L_69:
        /*0090*/ 	.byte	0x04, 0x36
        /*0092*/ 	.short	(.L_71 - .L_70)
.L_70:
        /*0094*/ 	.word	0x00000008
.L_71:


//--------------------- .nv.callgraph             --------------------------
	.section	.nv.callgraph,"",@"SHT_CUDA_CALLGRAPH"
	.align	4
	.sectionentsize	8
	.align		4
        /*0000*/ 	.word	0x00000000
	.align		4
        /*0004*/ 	.word	0xffffffff
	.align		4
        /*0008*/ 	.word	0x00000000
	.align		4
        /*000c*/ 	.word	0xfffffffe
	.align		4
        /*0010*/ 	.word	0x00000000
	.align		4
        /*0014*/ 	.word	0xfffffffd
	.align		4
        /*0018*/ 	.word	0x00000000
	.align		4
        /*001c*/ 	.word	0xfffffffc


//--------------------- .text._Z7ele_addPiS_S_ii  --------------------------
	.section	.text._Z7ele_addPiS_S_ii,"ax",@progbits
	.align	128
        .global         _Z7ele_addPiS_S_ii
        .type           _Z7ele_addPiS_S_ii,@function
        .size           _Z7ele_addPiS_S_ii,(.L_x_13 - _Z7ele_addPiS_S_ii)
        .other          _Z7ele_addPiS_S_ii,@"STO_CUDA_ENTRY STV_DEFAULT"
_Z7ele_addPiS_S_ii:
.text._Z7ele_addPiS_S_ii:
[----:B------:R-:W-:Y:S01]  /*0000*/  LDC R1, c[0x0][0x37c] ;  /* 0x0000df00ff017b82 */ /* 0x000fe20000000800 */
[----:B------:R-:W0:Y:S07]  /*0010*/  S2R R9, SR_TID.X ;  /* 0x0000000000097919 */ /* 0x000e2e0000002100 */
[----:B------:R-:W1:Y:S01]  /*0020*/  LDC.64 R2, c[0x0][0x380] ;  /* 0x0000e000ff027b82 */ /* 0x000e620000000a00 */
[----:B------:R-:W0:Y:S01]  /*0030*/  LDCU UR6, c[0x0][0x39c] ;  /* 0x00007380ff0677ac */ /* 0x000e220008000800 */
[----:B------:R-:W0:Y:S01]  /*0040*/  S2R R0, SR_TID.Y ;  /* 0x0000000000007919 */ /* 0x000e220000002200 */
[----:B------:R-:W2:Y:S05]  /*0050*/  LDCU.64 UR4, c[0x0][0x358] ;  /* 0x00006b00ff0477ac */ /* 0x000eaa0008000a00 */
[----:B------:R-:W3:Y:S08]  /*0060*/  LDC.64 R4, c[0x0][0x388] ;  /* 0x0000e200ff047b82 */ /* 0x000ef00000000a00 */
[----:B------:R-:W4:Y:S01]  /*0070*/  LDC.64 R6, c[0x0][0x390] ;  /* 0x0000e400ff067b82 */ /* 0x000f220000000a00 */
[----:B0-----:R-:W-:-:S04]  /*0080*/  IMAD R9, R9, UR6, R0 ;  /* 0x0000000609097c24 */ /* 0x001fc8000f8e0200 */
[----:B-1----:R-:W-:-:S04]  /*0090*/  IMAD.WIDE R2, R9, 0x4, R2 ;  /* 0x0000000409027825 */ /* 0x002fc800078e0202 */
[C---:B---3--:R-:W-:Y:S02]  /*00a0*/  IMAD.WIDE R4, R9.reuse, 0x4, R4 ;  /* 0x0000000409047825 */ /* 0x048fe400078e0204 */
[----:B--2---:R-:W2:Y:S04]  /*00b0*/  LDG.E R2, desc[UR4][R2.64] ;  /* 0x0000000402027981 */ /* 0x004ea8000c1e1900 */
[----:B------:R-:W2:Y:S01]  /*00c0*/  LDG.E R5, desc[UR4][R4.64] ;  /* 0x0000000404057981 */ /* 0x000ea2000c1e1900 */
[----:B----4-:R-:W-:Y:S01]  /*00d0*/  IMAD.WIDE R6, R9, 0x4, R6 ;  /* 0x0000000409067825 */ /* 0x010fe200078e0206 */
[----:B--2---:R-:W-:-:S05]  /*00e0*/  IADD3 R9, PT, PT, R2, R5, RZ ;  /* 0x0000000502097210 */ /* 0x004fca0007ffe0ff */
[----:B------:R-:W-:Y:S01]  /*00f0*/  STG.E desc[UR4][R6.64], R9 ;  /* 0x0000000906007986 */ /* 0x000fe2000c101904 */
[----:B------:R-:W-:Y:S05]  /*0100*/  EXIT ;  /* 0x000000000000794d */ /* 0x000fea0003800000 */
.L_x_0:
[----:B------:R-:W-:-:S00]  /*0110*/  BRA `(.L_x_0) ;  /* 0xfffffffc00fc7947 */ /* 0x000fc0000383ffff */
[----:B------:R-:W-:-:S00]  /*0120*/  NOP ;  /* 0x0000000000007918 */ /* 0x000fc00000000000 */
        /* <DEDUP_REMOVED lines=13> */
.L_x_13:


//--------------------- .text._Z7col_addPiS_S_ii  --------------------------
	.section	.text._Z7col_addPiS_S_ii,"ax",@progbits
	.align	128
        .global         _Z7col_addPiS_S_ii
        .type           _Z7col_addPiS_S_ii,@function
        .size           _Z7col_addPiS_S_ii,(.L_x_14 - _Z7col_addPiS_S_ii)
        .other          _Z7col_addPiS_S_ii,@"STO_CUDA_ENTRY STV_DEFAULT"
_Z7col_addPiS_S_ii:
.text._Z7col_addPiS_S_ii:
[----:B------:R-:W-:Y:S08]  /*0000*/  LDC R1, c[0x0][0x37c] ;  /* 0x0000df00ff017b82 */ /* 0x000ff00000000800 */
[----:B------:R-:W0:Y:S02]  /*0010*/  LDC R2, c[0x0][0x398] ;  /* 0x0000e600ff027b82 */ /* 0x000e240000000800 */
[----:B0-----:R-:W-:-:S13]  /*0020*/  ISETP.GE.AND P0, PT, R2, 0x1, PT ;  /* 0x000000010200780c */ /* 0x001fda0003f06270 */
[----:B------:R-:W-:Y:S05]  /*0030*/  @!P0 EXIT ;  /* 0x000000000000894d */ /* 0x000fea0003800000 */
[----:B------:R-:W0:Y:S01]  /*0040*/  S2R R3, SR_TID.X ;  /* 0x0000000000037919 */ /* 0x000e220000002100 */
[C---:B------:R-:W-:Y:S01]  /*0050*/  ISETP.GE.U32.AND P1, PT, R2.reuse, 0x10, PT ;  /* 0x000000100200780c */ /* 0x040fe20003f26070 */
[----:B------:R-:W1:Y:S01]  /*0060*/  LDCU.64 UR4, c[0x0][0x358] ;  /* 0x00006b00ff0477ac */ /* 0x000e620008000a00 */
[----:B------:R-:W-:Y:S01]  /*0070*/  LOP3.LUT R7, R2, 0xf, RZ, 0xc0, !PT ;  /* 0x0000000f02077812 */ /* 0x000fe200078ec0ff */
[----:B------:R-:W-:-:S03]  /*0080*/  HFMA2 R0, -RZ, RZ, 0, 0 ;  /* 0x00000000ff007431 */ /* 0x000fc600000001ff */
[----:B------:R-:W-:-:S07]  /*0090*/  ISETP.NE.AND P0, PT, R7, RZ, PT ;  /* 0x000000ff0700720c */ /* 0x000fce0003f05270 */
[----:B------:R-:W-:Y:S06]  /*00a0*/  @!P1 BRA `(.L_x_1) ;  /* 0x0000000400ec9947 */ /* 0x000fec0003800000 */
[----:B------:R-:W-:Y:S02]  /*00b0*/  LOP3.LUT R0, R2, 0x7ffffff0, RZ, 0xc0, !PT ;  /* 0x7ffffff002007812 */ /* 0x000fe400078ec0ff */
[----:B0-----:R-:W-:Y:S02]  /*00c0*/  MOV R4, R3 ;  /* 0x0000000300047202 */ /* 0x001fe40000000f00 */
[----:B------:R-:W-:-:S07]  /*00d0*/  IADD3 R6, PT, PT, -R0, RZ, RZ ;  /* 0x000000ff00067210 */ /* 0x000fce0007ffe1ff */
.L_x_2:
[----:B------:R-:W0:Y:S08]  /*00e0*/  LDC.64 R12, c[0x0][0x380] ;  /* 0x0000e000ff0c7b82 */ /* 0x000e300000000a00 */
[----:B------:R-:W2:Y:S08]  /*00f0*/  LDC.64 R10, c[0x0][0x388] ;  /* 0x0000e200ff0a7b82 */ /* 0x000eb00000000a00 */
[----:B---3--:R-:W3:Y:S01]  /*0100*/  LDC.64 R8, c[0x0][0x390] ;  /* 0x0000e400ff087b82 */ /* 0x008ee20000000a00 */
[----:B0-----:R-:W-:-:S07]  /*0110*/  IMAD.WIDE R12, R4, 0x4, R12 ;  /* 0x00000004040c7825 */ /* 0x001fce00078e020c */
[----:B------:R-:W0:Y:S01]  /*0120*/  LDC R5, c[0x0][0x39c] ;  /* 0x0000e700ff057b82 */ /* 0x000e220000000800 */
[----:B-1----:R-:W4:Y:S01]  /*0130*/  LDG.E R14, desc[UR4][R12.64] ;  /* 0x000000040c0e7981 */ /* 0x002f22000c1e1900 */
[----:B--2---:R-:W-:-:S05]  /*0140*/  IMAD.WIDE R10, R4, 0x4, R10 ;  /* 0x00000004040a7825 */ /* 0x004fca00078e020a */
[----:B------:R-:W4:Y:S01]  /*0150*/  LDG.E R15, desc[UR4][R10.64] ;  /* 0x000000040a0f7981 */ /* 0x000f22000c1e1900 */
[----:B---3--:R-:W-:-:S04]  /*0160*/  IMAD.WIDE R8, R4, 0x4, R8 ;  /* 0x0000000404087825 */ /* 0x008fc800078e0208 */
[----:B0-----:R-:W-:Y:S01]  /*0170*/  IMAD.WIDE R16, R5, 0x4, R12 ;  /* 0x0000000405107825 */ /* 0x001fe200078e020c */
[----:B----4-:R-:W-:-:S03]  /*0180*/  IADD3 R23, PT, PT, R14, R15, RZ ;  /* 0x0000000f0e177210 */ /* 0x010fc60007ffe0ff */
[C---:B------:R-:W-:Y:S02]  /*0190*/  IMAD.WIDE R14, R5.reuse, 0x4, R10 ;  /* 0x00000004050e7825 */ /* 0x040fe400078e020a */
[----:B------:R0:W-:Y:S04]  /*01a0*/  STG.E desc[UR4][R8.64], R23 ;  /* 0x0000001708007986 */ /* 0x0001e8000c101904 */
[----:B------:R-:W2:Y:S04]  /*01b0*/  LDG.E R18, desc[UR4][R16.64] ;  /* 0x0000000410127981 */ /* 0x000ea8000c1e1900 */
[----:B------:R-:W2:Y:S01]  /*01c0*/  LDG.E R19, desc[UR4][R14.64] ;  /* 0x000000040e137981 */ /* 0x000ea2000c1e1900 */
[----:B------:R-:W-:-:S04]  /*01d0*/  IMAD.WIDE R12, R5, 0x4, R8 ;  /* 0x00000004050c7825 */ /* 0x000fc800078e0208 */
[----:B------:R-:W-:Y:S01]  /*01e0*/  IMAD.WIDE R10, R5, 0x4, R16 ;  /* 0x00000004050a7825 */ /* 0x000fe200078e0210 */
[----:B--2---:R-:W-:-:S03]  /*01f0*/  IADD3 R25, PT, PT, R18, R19, RZ ;  /* 0x0000001312197210 */ /* 0x004fc60007ffe0ff */
[C---:B------:R-:W-:Y:S02]  /*0200*/  IMAD.WIDE R18, R5.reuse, 0x4, R14 ;  /* 0x0000000405127825 */ /* 0x040fe400078e020e */
[----:B------:R1:W-:Y:S04]  /*0210*/  STG.E desc[UR4][R12.64], R25 ;  /* 0x000000190c007986 */ /* 0x0003e8000c101904 */
[----:B------:R-:W2:Y:S04]  /*0220*/  LDG.E R22, desc[UR4][R10.64] ;  /* 0x000000040a167981 */ /* 0x000ea8000c1e1900 */
[----:B------:R-:W2:Y:S01]  /*0230*/  LDG.E R27, desc[UR4][R18.64] ;  /* 0x00000004121b7981 */ /* 0x000ea2000c1e1900 */
[----:B------:R-:W-:-:S04]  /*0240*/  IMAD.WIDE R20, R5, 0x4, R12 ;  /* 0x0000000405147825 */ /* 0x000fc800078e020c */
[----:B------:R-:W-:-:S04]  /*0250*/  IMAD.WIDE R16, R5, 0x4, R10 ;  /* 0x0000000405107825 */ /* 0x000fc800078e020a */
[----:B0-----:R-:W-:Y:S01]  /*0260*/  IMAD.WIDE R8, R5, 0x4, R18 ;  /* 0x0000000405087825 */ /* 0x001fe200078e0212 */
[----:B--2---:R-:W-:-:S05]  /*0270*/  IADD3 R27, PT, PT, R22, R27, RZ ;  /* 0x0000001b161b7210 */ /* 0x004fca0007ffe0ff */
[----:B------:R0:W-:Y:S04]  /*0280*/  STG.E desc[UR4][R20.64], R27 ;  /* 0x0000001b14007986 */ /* 0x0001e8000c101904 */
[----:B------:R-:W2:Y:S04]  /*0290*/  LDG.E R22, desc[UR4][R16.64] ;  /* 0x0000000410167981 */ /* 0x000ea8000c1e1900 */
[----:B------:R-:W2:Y:S01]  /*02a0*/  LDG.E R23, desc[UR4][R8.64] ;  /* 0x0000000408177981 */ /* 0x000ea2000c1e1900 */
[----:B------:R-:W-:-:S04]  /*02b0*/  IMAD.WIDE R14, R5, 0x4, R20 ;  /* 0x00000004050e7825 */ /* 0x000fc800078e0214 */
[----:B------:R-:W-:-:S04]  /*02c0*/  IMAD.WIDE R10, R5, 0x4, R16 ;  /* 0x00000004050a7825 */ /* 0x000fc800078e0210 */
[----:B-1----:R-:W-:Y:S01]  /*02d0*/  IMAD.WIDE R12, R5, 0x4, R8 ;  /* 0x00000004050c7825 */ /* 0x002fe200078e0208 */
[----:B--2---:R-:W-:-:S05]  /*02e0*/  IADD3 R23, PT, PT, R22, R23, RZ ;  /* 0x0000001716177210 */ /* 0x004fca0007ffe0ff */
[----:B------:R1:W-:Y:S04]  /*02f0*/  STG.E desc[UR4][R14.64], R23 ;  /* 0x000000170e007986 */ /* 0x0003e8000c101904 */
[----:B------:R-:W2:Y:S04]  /*0300*/  LDG.E R22, desc[UR4][R10.64] ;  /* 0x000000040a167981 */ /* 0x000ea8000c1e1900 */
[----:B------:R-:W2:Y:S01]  /*0310*/  LDG.E R25, desc[UR4][R12.64] ;  /* 0x000000040c197981 */ /* 0x000ea2000c1e1900 */
[----:B------:R-:W-:-:S04]  /*0320*/  IMAD.WIDE R18, R5, 0x4, R14 ;  /* 0x0000000405127825 */ /* 0x000fc800078e020e */
[----:B------:R-:W-:-:S04]  /*0330*/  IMAD.WIDE R16, R5, 0x4, R10 ;  /* 0x0000000405107825 */ /* 0x000fc800078e020a */
[----:B------:R-:W-:Y:S01]  /*0340*/  IMAD.WIDE R8, R5, 0x4, R12 ;  /* 0x0000000405087825 */ /* 0x000fe200078e020c */
[----:B--2---:R-:W-:-:S05]  /*0350*/  IADD3 R25, PT, PT, R22, R25, RZ ;  /* 0x0000001916197210 */ /* 0x004fca0007ffe0ff */
[----:B------:R2:W-:Y:S04]  /*0360*/  STG.E desc[UR4][R18.64], R25 ;  /* 0x0000001912007986 */ /* 0x0005e8000c101904 */
[----:B------:R-:W3:Y:S04]  /*0370*/  LDG.E R22, desc[UR4][R16.64] ;  /* 0x0000000410167981 */ /* 0x000ee8000c1e1900 */
[----:B0-----:R-:W3:Y:S01]  /*0380*/  LDG.E R27, desc[UR4][R8.64] ;  /* 0x00000004081b7981 */ /* 0x001ee2000c1e1900 */
[----:B------:R-:W-:-:S04]  /*0390*/  IMAD.WIDE R20, R5, 0x4, R18 ;  /* 0x0000000405147825 */ /* 0x000fc800078e0212 */
[----:B------:R-:W-:-:S04]  /*03a0*/  IMAD.WIDE R10, R5, 0x4, R16 ;  /* 0x00000004050a7825 */ /* 0x000fc800078e0210 */
[----:B------:R-:W-:Y:S01]  /*03b0*/  IMAD.WIDE R12, R5, 0x4, R8 ;  /* 0x00000004050c7825 */ /* 0x000fe200078e0208 */
[----:B---3--:R-:W-:-:S05]  /*03c0*/  IADD3 R27, PT, PT, R22, R27, RZ ;  /* 0x0000001b161b7210 */ /* 0x008fca0007ffe0ff */
[----:B------:R0:W-:Y:S04]  /*03d0*/  STG.E desc[UR4][R20.64], R27 ;  /* 0x0000001b14007986 */ /* 0x0001e8000c101904 */
[----:B------:R-:W3:Y:S04]  /*03e0*/  LDG.E R22, desc[UR4][R10.64] ;  /* 0x000000040a167981 */ /* 0x000ee8000c1e1900 */
[----:B-1----:R-:W3:Y:S01]  /*03f0*/  LDG.E R23, desc[UR4][R12.64] ;  /* 0x000000040c177981 */ /* 0x002ee2000c1e1900 */
[----:B------:R-:W-:-:S04]  /*0400*/  IMAD.WIDE R14, R5, 0x4, R20 ;  /* 0x00000004050e7825 */ /* 0x000fc800078e0214 */
[----:B------:R-:W-:-:S04]  /*0410*/  IMAD.WIDE R16, R5, 0x4, R10 ;  /* 0x0000000405107825 */ /* 0x000fc800078e020a */
[----:B------:R-:W-:Y:S01]  /*0420*/  IMAD.WIDE R8, R5, 0x4, R12 ;  /* 0x0000000405087825 */ /* 0x000fe200078e020c */
[----:B---3--:R-:W-:-:S05]  /*0430*/  IADD3 R23, PT, PT, R22, R23, RZ ;  /* 0x0000001716177210 */ /* 0x008fca0007ffe0ff */
[----:B------:R1:W-:Y:S04]  /*0440*/  STG.E desc[UR4][R14.64], R23 ;  /* 0x000000170e007986 */ /* 0x0003e8000c101904 */
[----:B------:R-:W3:Y:S04]  /*0450*/  LDG.E R22, desc[UR4][R16.64] ;  /* 0x0000000410167981 */ /* 0x000ee8000c1e1900 */
[----:B--2---:R-:W3:Y:S01]  /*0460*/  LDG.E R25, desc[UR4][R8.64] ;  /* 0x0000000408197981 */ /* 0x004ee2000c1e1900 */
[----:B------:R-:W-:-:S04]  /*0470*/  IMAD.WIDE R18, R5, 0x4, R14 ;  /* 0x0000000405127825 */ /* 0x000fc800078e020e */
[----:B------:R-:W-:-:S04]  /*0480*/  IMAD.WIDE R10, R5, 0x4, R16 ;  /* 0x00000004050a7825 */ /* 0x000fc800078e0210 */
[----:B------:R-:W-:Y:S01]  /*0490*/  IMAD.WIDE R12, R5, 0x4, R8 ;  /* 0x00000004050c7825 */ /* 0x000fe200078e0208 */
[----:B---3--:R-:W-:-:S05]  /*04a0*/  IADD3 R25, PT, PT, R22, R25, RZ ;  /* 0x0000001916197210 */ /* 0x008fca0007ffe0ff */
[----:B------:R2:W-:Y:S04]  /*04b0*/  STG.E desc[UR4][R18.64], R25 ;  /* 0x0000001912007986 */ /* 0x0005e8000c101904 */
[----:B------:R-:W3:Y:S04]  /*04c0*/  LDG.E R22, desc[UR4][R10.64] ;  /* 0x000000040a167981 */ /* 0x000ee8000c1e1900 */
[----:B0-----:R-:W3:Y:S01]  /*04d0*/  LDG.E R27, desc[UR4][R12.64] ;  /* 0x000000040c1b7981 */ /* 0x001ee2000c1e1900 */
[----:B------:R-:W-:-:S04]  /*04e0*/  IMAD.WIDE R20, R5, 0x4, R18 ;  /* 0x0000000405147825 */ /* 0x000fc800078e0212 */
[----:B-1----:R-:W-:-:S04]  /*04f0*/  IMAD.WIDE R14, R5, 0x4, R10 ;  /* 0x00000004050e7825 */ /* 0x002fc800078e020a */
[----:B------:R-:W-:Y:S01]  /*0500*/  IMAD.WIDE R8, R5, 0x4, R12 ;  /* 0x0000000405087825 */ /* 0x000fe200078e020c */
[----:B---3--:R-:W-:-:S05]  /*0510*/  IADD3 R27, PT, PT, R22, R27, RZ ;  /* 0x0000001b161b7210 */ /* 0x008fca0007ffe0ff */
[----:B------:R0:W-:Y:S04]  /*0520*/  STG.E desc[UR4][R20.64], R27 ;  /* 0x0000001b14007986 */ /* 0x0001e8000c101904 */
[----:B------:R-:W3:Y:S04]  /*0530*/  LDG.E R22, desc[UR4][R14.64] ;  /* 0x000000040e167981 */ /* 0x000ee8000c1e1900 */
[----:B------:R-:W3:Y:S01]  /*0540*/  LDG.E R23, desc[UR4][R8.64] ;  /* 0x0000000408177981 */ /* 0x000ee2000c1e1900 */
        /* <DEDUP_REMOVED lines=40> */
[----:B------:R-:W2:Y:S04]  /*07d0*/  LDG.E R14, desc[UR4][R14.64] ;  /* 0x000000040e0e7981 */ /* 0x000ea8000c1e1900 */
[----:B------:R-:W2:Y:S01]  /*07e0*/  LDG.E R9, desc[UR4][R8.64] ;  /* 0x0000000408097981 */ /* 0x000ea2000c1e1900 */
[----:B------:R-:W-:-:S04]  /*07f0*/  IADD3 R6, PT, PT, R6, 0x10, RZ ;  /* 0x0000001006067810 */ /* 0x000fc80007ffe0ff */
[----:B------:R-:W-:Y:S01]  /*0800*/  ISETP.NE.AND P1, PT, R6, RZ, PT ;  /* 0x000000ff0600720c */ /* 0x000fe20003f25270 */
[C---:B-1----:R-:W-:Y:S01]  /*0810*/  IMAD.WIDE R16, R5.reuse, 0x4, R20 ;  /* 0x0000000405107825 */ /* 0x042fe200078e0214 */
[----:B------:R-:W-:Y:S02]  /*0820*/  LEA R4, R5, R4, 0x4 ;  /* 0x0000000405047211 */ /* 0x000fe400078e20ff */
[----:B--2---:R-:W-:-:S05]  /*0830*/  IADD3 R19, PT, PT, R14, R9, RZ ;  /* 0x000000090e137210 */ /* 0x004fca0007ffe0ff */
[----:B------:R3:W-:Y:S04]  /*0840*/  STG.E desc[UR4][R16.64], R19 ;  /* 0x0000001310007986 */ /* 0x0007e8000c101904 */
[----:B------:R-:W-:Y:S05]  /*0850*/  @P1 BRA `(.L_x_2) ;  /* 0xfffffff800201947 */ /* 0x000fea000383ffff */
.L_x_1:
[----:B-1----:R-:W-:Y:S05]  /*0860*/  @!P0 EXIT ;  /* 0x000000000000894d */ /* 0x002fea0003800000 */
[----:B------:R-:W-:Y:S02]  /*0870*/  ISETP.GE.U32.AND P0, PT, R7, 0x8, PT ;  /* 0x000000080700780c */ /* 0x000fe40003f06070 */
[----:B------:R-:W-:-:S04]  /*0880*/  LOP3.LUT R5, R2, 0x7, RZ, 0xc0, !PT ;  /* 0x0000000702057812 */ /* 0x000fc800078ec0ff */
[----:B------:R-:W-:-:S07]  /*0890*/  ISETP.NE.AND P1, PT, R5, RZ, PT ;  /* 0x000000ff0500720c */ /* 0x000fce0003f25270 */
[----:B------:R-:W-:Y:S06]  /*08a0*/  @!P0 BRA `(.L_x_3) ;  /* 0x0000000000f88947 */ /* 0x000fec0003800000 */
[----:B------:R-:W0:Y:S08]  /*08b0*/  LDC R4, c[0x0][0x39c] ;  /* 0x0000e700ff047b82 */ /* 0x000e300000000800 */
[----:B------:R-:W1:Y:S08]  /*08c0*/  LDC.64 R10, c[0x0][0x380] ;  /* 0x0000e000ff0a7b82 */ /* 0x000e700000000a00 */
[----:B------:R-:W2:Y:S01]  /*08d0*/  LDC.64 R12, c[0x0][0x388] ;  /* 0x0000e200ff0c7b82 */ /* 0x000ea20000000a00 */
[----:B0-----:R-:W-:-:S07]  /*08e0*/  IMAD R9, R0, R4, R3 ;  /* 0x0000000400097224 */ /* 0x001fce00078e0203 */
[----:B------:R-:W0:Y:S01]  /*08f0*/  LDC.64 R6, c[0x0][0x390] ;  /* 0x0000e400ff067b82 */ /* 0x000e220000000a00 */
[----:B-1----:R-:W-:-:S05]  /*0900*/  IMAD.WIDE R10, R9, 0x4, R10 ;  /* 0x00000004090a7825 */ /* 0x002fca00078e020a */
[----:B------:R-:W4:Y:S01]  /*0910*/  LDG.E R8, desc[UR4][R10.64] ;  /* 0x000000040a087981 */ /* 0x000f22000c1e1900 */
        /* <DEDUP_REMOVED lines=49> */
[----:B------:R-:W2:Y:S04]  /*0c30*/  LDG.E R8, desc[UR4][R8.64] ;  /* 0x0000000408087981 */ /* 0x000ea8000c1e1900 */
[----:B------:R-:W2:Y:S01]  /*0c40*/  LDG.E R15, desc[UR4][R14.64] ;  /* 0x000000040e0f7981 */ /* 0x000ea2000c1e1900 */
[----:B------:R-:W-:Y:S01]  /*0c50*/  IMAD.WIDE R16, R4, 0x4, R6 ;  /* 0x0000000404107825 */ /* 0x000fe200078e0206 */
[----:B------:R-:W-:-:S02]  /*0c60*/  IADD3 R0, PT, PT, R0, 0x8, RZ ;  /* 0x0000000800007810 */ /* 0x000fc40007ffe0ff */
[----:B--2---:R-:W-:-:S05]  /*0c70*/  IADD3 R11, PT, PT, R8, R15, RZ ;  /* 0x0000000f080b7210 */ /* 0x004fca0007ffe0ff */
[----:B------:R1:W-:Y:S02]  /*0c80*/  STG.E desc[UR4][R16.64], R11 ;  /* 0x0000000b10007986 */ /* 0x0003e4000c101904 */
.L_x_3:
[----:B------:R-:W-:Y:S05]  /*0c90*/  @!P1 EXIT ;  /* 0x000000000000994d */ /* 0x000fea0003800000 */
[----:B------:R-:W-:Y:S02]  /*0ca0*/  ISETP.GE.U32.AND P0, PT, R5, 0x4, PT ;  /* 0x000000040500780c */ /* 0x000fe40003f06070 */
[----:B------:R-:W-:-:S04]  /*0cb0*/  LOP3.LUT R2, R2, 0x3, RZ, 0xc0, !PT ;  /* 0x0000000302027812 */ /* 0x000fc800078ec0ff */
[----:B------:R-:W-:-:S07]  /*0cc0*/  ISETP.NE.AND P1, PT, R2, RZ, PT ;  /* 0x000000ff0200720c */ /* 0x000fce0003f25270 */
[----:B------:R-:W-:Y:S06]  /*0cd0*/  @!P0 BRA `(.L_x_4) ;  /* 0x0000000000888947 */ /* 0x000fec0003800000 */
[----:B------:R-:W0:Y:S08]  /*0ce0*/  LDC R4, c[0x0][0x39c] ;  /* 0x0000e700ff047b82 */ /* 0x000e300000000800 */
[----:B-1----:R-:W1:Y:S08]  /*0cf0*/  LDC.64 R6, c[0x0][0x380] ;  /* 0x0000e000ff067b82 */ /* 0x002e700000000a00 */
[----:B------:R-:W2:Y:S01]  /*0d00*/  LDC.64 R8, c[0x0][0x388] ;  /* 0x0000e200ff087b82 */ /* 0x000ea20000000a00 */
[----:B0-----:R-:W-:-:S07]  /*0d10*/  IMAD R13, R0, R4, R3 ;  /* 0x00000004000d7224 */ /* 0x001fce00078e0203 */
[----:B------:R-:W0:Y:S01]  /*0d20*/  LDC.64 R10, c[0x0][0x390] ;  /* 0x0000e400ff0a7b82 */ /* 0x000e220000000a00 */
[----:B-1----:R-:W-:-:S05]  /*0d30*/  IMAD.WIDE R6, R13, 0x4, R6 ;  /* 0x000000040d067825 */ /* 0x002fca00078e0206 */
[----:B------:R-:W4:Y:S01]  /*0d40*/  LDG.E R5, desc[UR4][R6.64] ;  /* 0x0000000406057981 */ /* 0x000f22000c1e1900 */
[----:B--2---:R-:W-:-:S05]  /*0d50*/  IMAD.WIDE R8, R13, 0x4, R8 ;  /* 0x000000040d087825 */ /* 0x004fca00078e0208 */
[----:B------:R-:W4:Y:S01]  /*0d60*/  LDG.E R12, desc[UR4][R8.64] ;  /* 0x00000004080c7981 */ /* 0x000f22000c1e1900 */
[----:B------:R-:W-:-:S04]  /*0d70*/  IMAD.WIDE R14, R4, 0x4, R8 ;  /* 0x00000004040e7825 */ /* 0x000fc800078e0208 */
[----:B0-----:R-:W-:Y:S01]  /*0d80*/  IMAD.WIDE R10, R13, 0x4, R10 ;  /* 0x000000040d0a7825 */ /* 0x001fe200078e020a */
[----:B----4-:R-:W-:-:S03]  /*0d90*/  IADD3 R5, PT, PT, R5, R12, RZ ;  /* 0x0000000c05057210 */ /* 0x010fc60007ffe0ff */
[C---:B------:R-:W-:Y:S02]  /*0da0*/  IMAD.WIDE R12, R4.reuse, 0x4, R6 ;  /* 0x00000004040c7825 */ /* 0x040fe400078e0206 */
[----:B------:R0:W-:Y:S04]  /*0db0*/  STG.E desc[UR4][R10.64], R5 ;  /* 0x000000050a007986 */ /* 0x0001e8000c101904 */
[----:B------:R-:W2:Y:S04]  /*0dc0*/  LDG.E R18, desc[UR4][R12.64] ;  /* 0x000000040c127981 */ /* 0x000ea8000c1e1900 */
[----:B---3--:R-:W2:Y:S01]  /*0dd0*/  LDG.E R19, desc[UR4][R14.64] ;  /* 0x000000040e137981 */ /* 0x008ea2000c1e1900 */
[----:B------:R-:W-:-:S04]  /*0de0*/  IMAD.WIDE R16, R4, 0x4, R10 ;  /* 0x0000000404107825 */ /* 0x000fc800078e020a */
[----:B------:R-:W-:-:S04]  /*0df0*/  IMAD.WIDE R6, R4, 0x4, R12 ;  /* 0x0000000404067825 */ /* 0x000fc800078e020c */
[----:B------:R-:W-:Y:S01]  /*0e00*/  IMAD.WIDE R8, R4, 0x4, R14 ;  /* 0x0000000404087825 */ /* 0x000fe200078e020e */
[----:B--2---:R-:W-:-:S05]  /*0e10*/  IADD3 R21, PT, PT, R18, R19, RZ ;  /* 0x0000001312157210 */ /* 0x004fca0007ffe0ff */
[----:B------:R2:W-:Y:S04]  /*0e20*/  STG.E desc[UR4][R16.64], R21 ;  /* 0x0000001510007986 */ /* 0x0005e8000c101904 */
[----:B------:R-:W3:Y:S04]  /*0e30*/  LDG.E R20, desc[UR4][R6.64] ;  /* 0x0000000406147981 */ /* 0x000ee8000c1e1900 */
[----:B------:R-:W3:Y:S01]  /*0e40*/  LDG.E R23, desc[UR4][R8.64] ;  /* 0x0000000408177981 */ /* 0x000ee2000c1e1900 */
[----:B------:R-:W-:-:S04]  /*0e50*/  IMAD.WIDE R18, R4, 0x4, R16 ;  /* 0x0000000404127825 */ /* 0x000fc800078e0210 */
[----:B0-----:R-:W-:-:S04]  /*0e60*/  IMAD.WIDE R10, R4, 0x4, R6 ;  /* 0x00000004040a7825 */ /* 0x001fc800078e0206 */
[----:B------:R-:W-:Y:S01]  /*0e70*/  IMAD.WIDE R12, R4, 0x4, R8 ;  /* 0x00000004040c7825 */ /* 0x000fe200078e0208 */
[----:B---3--:R-:W-:-:S05]  /*0e80*/  IADD3 R23, PT, PT, R20, R23, RZ ;  /* 0x0000001714177210 */ /* 0x008fca0007ffe0ff */
[----:B------:R2:W-:Y:S04]  /*0e90*/  STG.E desc[UR4][R18.64], R23 ;  /* 0x0000001712007986 */ /* 0x0005e8000c101904 */
[----:B------:R-:W3:Y:S04]  /*0ea0*/  LDG.E R10, desc[UR4][R10.64] ;  /* 0x000000040a0a7981 */ /* 0x000ee8000c1e1900 */
[----:B------:R-:W3:Y:S01]  /*0eb0*/  LDG.E R13, desc[UR4][R12.64] ;  /* 0x000000040c0d7981 */ /* 0x000ee2000c1e1900 */
[----:B------:R-:W-:Y:S01]  /*0ec0*/  IMAD.WIDE R4, R4, 0x4, R18 ;  /* 0x0000000404047825 */ /* 0x000fe200078e0212 */
[----:B------:R-:W-:-:S02]  /*0ed0*/  IADD3 R0, PT, PT, R0, 0x4, RZ ;  /* 0x0000000400007810 */ /* 0x000fc40007ffe0ff */
[----:B---3--:R-:W-:-:S05]  /*0ee0*/  IADD3 R15, PT, PT, R10, R13, RZ ;  /* 0x0000000d0a0f7210 */ /* 0x008fca0007ffe0ff */
[----:B------:R2:W-:Y:S02]  /*0ef0*/  STG.E desc[UR4][R4.64], R15 ;  /* 0x0000000f04007986 */ /* 0x0005e4000c101904 */
.L_x_4:
[----:B------:R-:W-:Y:S05]  /*0f00*/  @!P1 EXIT ;  /* 0x000000000000994d */ /* 0x000fea0003800000 */
[----:B------:R-:W4:Y:S01]  /*0f10*/  LDC.64 R12, c[0x0][0x390] ;  /* 0x0000e400ff0c7b82 */ /* 0x000f220000000a00 */
[----:B------:R-:W0:Y:S07]  /*0f20*/  LDCU UR6, c[0x0][0x39c] ;  /* 0x00007380ff0677ac */ /* 0x000e2e0008000800 */
[----:B------:R-:W3:Y:S08]  /*0f30*/  LDC.64 R8, c[0x0][0x380] ;  /* 0x0000e000ff087b82 */ /* 0x000ef00000000a00 */
[----:B-1----:R-:W1:Y:S01]  /*0f40*/  LDC.64 R10, c[0x0][0x388] ;  /* 0x0000e200ff0a7b82 */ /* 0x002e620000000a00 */
[----:B0-2---:R-:W-:Y:S01]  /*0f50*/  IMAD R15, R0, UR6, R3 ;  /* 0x00000006000f7c24 */ /* 0x005fe2000f8e0203 */
[----:B------:R-:W-:-:S07]  /*0f60*/  IADD3 R0, PT, PT, -R2, RZ, RZ ;  /* 0x000000ff02007210 */ /* 0x000fce0007ffe1ff */
.L_x_5:
[----:B---3--:R-:W-:-:S04]  /*0f70*/  IMAD.WIDE R2, R15, 0x4, R8 ;  /* 0x000000040f027825 */ /* 0x008fc800078e0208 */
[C---:B-1----:R-:W-:Y:S02]  /*0f80*/  IMAD.WIDE R4, R15.reuse, 0x4, R10 ;  /* 0x000000040f047825 */ /* 0x042fe400078e020a */
[----:B------:R-:W2:Y:S04]  /*0f90*/  LDG.E R2, desc[UR4][R2.64] ;  /* 0x0000000402027981 */ /* 0x000ea8000c1e1900 */
[----:B------:R-:W2:Y:S01]  /*0fa0*/  LDG.E R5, desc[UR4][R4.64] ;  /* 0x0000000404057981 */ /* 0x000ea2000c1e1900 */
[----:B------:R-:W-:Y:S01]  /*0fb0*/  IADD3 R0, PT, PT, R0, 0x1, RZ ;  /* 0x0000000100007810 */ /* 0x000fe20007ffe0ff */
[C---:B0---4-:R-:W-:Y:S01]  /*0fc0*/  IMAD.WIDE R6, R15.reuse, 0x4, R12 ;  /* 0x000000040f067825 */ /* 0x051fe200078e020c */
[----:B------:R-:W-:Y:S02]  /*0fd0*/  IADD3 R15, PT, PT, R15, UR6, RZ ;  /* 0x000000060f0f7c10 */ /* 0x000fe4000fffe0ff */
[----:B------:R-:W-:-:S02]  /*0fe0*/  ISETP.NE.AND P0, PT, R0, RZ, PT ;  /* 0x000000ff0000720c */ /* 0x000fc40003f05270 */
[----:B--2---:R-:W-:-:S05]  /*0ff0*/  IADD3 R17, PT, PT, R2, R5, RZ ;  /* 0x0000000502117210 */ /* 0x004fca0007ffe0ff */
[----:B------:R0:W-:Y:S06]  /*1000*/  STG.E desc[UR4][R6.64], R17 ;  /* 0x0000001106007986 */ /* 0x0001ec000c101904 */
[----:B------:R-:W-:Y:S05]  /*1010*/  @P0 BRA `(.L_x_5) ;  /* 0xfffffffc00d40947 */ /* 0x000fea000383ffff */
[----:B------:R-:W-:Y:S05]  /*1020*/  EXIT ;  /* 0x000000000000794d */ /* 0x000fea0003800000 */
.L_x_6:
        /* <DEDUP_REMOVED lines=13> */
.L_x_14:


//--------------------- .text._Z7row_addPiS_S_ii  --------------------------
	.section	.text._Z7row_addPiS_S_ii,"ax",@progbits
	.align	128
        .global         _Z7row_addPiS_S_ii
        .type           _Z7row_addPiS_S_ii,@function
        .size           _Z7row_addPiS_S_ii,(.L_x_15 - _Z7row_addPiS_S_ii)
        .other          _Z7row_addPiS_S_ii,@"STO_CUDA_ENTRY STV_DEFAULT"
_Z7row_addPiS_S_ii:
.text._Z7row_addPiS_S_ii:
        /* <DEDUP_REMOVED lines=8> */
[----:B------:R-:W-:-:S03]  /*0080*/  IMAD.MOV.U32 R3, RZ, RZ, RZ ;  /* 0x000000ffff037224 */ /* 0x000fc600078e00ff */
[----:B------:R-:W-:Y:S01]  /*0090*/  ISETP.NE.AND P0, PT, R14, RZ, PT ;  /* 0x000000ff0e00720c */ /* 0x000fe20003f05270 */
[----:B0-----:R-:W-:-:S06]  /*00a0*/  IMAD R0, R5, R2, RZ ;  /* 0x0000000205007224 */ /* 0x001fcc00078e02ff */
[----:B-1----:R-:W-:Y:S06]  /*00b0*/  @!P1 BRA `(.L_x_7) ;  /* 0x0000000400689947 */ /* 0x002fec0003800000 */
[----:B------:R-:W0:Y:S01]  /*00c0*/  LDCU.128 UR8, c[0x0][0x380] ;  /* 0x00007000ff0877ac */ /* 0x000e220008000c00 */
[----:B------:R-:W-:Y:S01]  /*00d0*/  IMAD.MOV.U32 R4, RZ, RZ, 0x20 ;  /* 0x00000020ff047424 */ /* 0x000fe200078e00ff */
[----:B------:R-:W-:Y:S01]  /*00e0*/  LOP3.LUT R3, R2, 0x7ffffff0, RZ, 0xc0, !PT ;  /* 0x7ffffff002037812 */ /* 0x000fe200078ec0ff */
[----:B------:R-:W-:Y:S01]  /*00f0*/  IMAD.MOV.U32 R5, RZ, RZ, 0x0 ;  /* 0x00000000ff057424 */ /* 0x000fe200078e00ff */
[----:B------:R-:W1:Y:S02]  /*0100*/  LDCU.64 UR6, c[0x0][0x390] ;  /* 0x00007200ff0677ac */ /* 0x000e640008000a00 */
[----:B------:R-:W-:Y:S01]  /*0110*/  IADD3 R10, PT, PT, -R3, RZ, RZ ;  /* 0x000000ff030a7210 */ /* 0x000fe20007ffe1ff */
[----:B------:R-:W-:-:S03]  /*0120*/  IMAD.WIDE.U32 R4, R0, 0x4, R4 ;  /* 0x0000000400047825 */ /* 0x000fc600078e0004 */
[C---:B0-----:R-:W-:Y:S02]  /*0130*/  IADD3 R11, P2, PT, R4.reuse, UR10, RZ ;  /* 0x0000000a040b7c10 */ /* 0x041fe4000ff5e0ff */
[C---:B------:R-:W-:Y:S02]  /*0140*/  IADD3 R6, P3, PT, R4.reuse, UR8, RZ ;  /* 0x0000000804067c10 */ /* 0x040fe4000ff7e0ff */
[----:B-1----:R-:W-:Y:S02]  /*0150*/  IADD3 R13, P1, PT, R4, UR6, RZ ;  /* 0x00000006040d7c10 */ /* 0x002fe4000ff3e0ff */
[C---:B------:R-:W-:Y:S02]  /*0160*/  IADD3.X R12, PT, PT, R5.reuse, UR11, RZ, P2, !PT ;  /* 0x0000000b050c7c10 */ /* 0x040fe400097fe4ff */
[C---:B------:R-:W-:Y:S02]  /*0170*/  IADD3.X R16, PT, PT, R5.reuse, UR7, RZ, P1, !PT ;  /* 0x0000000705107c10 */ /* 0x040fe40008ffe4ff */
[----:B------:R-:W-:-:S07]  /*0180*/  IADD3.X R7, PT, PT, R5, UR9, RZ, P3, !PT ;  /* 0x0000000905077c10 */ /* 0x000fce0009ffe4ff */
.L_x_8:
[----:B------:R-:W-:Y:S01]  /*0190*/  IMAD.MOV.U32 R4, RZ, RZ, R11 ;  /* 0x000000ffff047224 */ /* 0x000fe200078e000b */
[----:B-1----:R-:W2:Y:S01]  /*01a0*/  LDG.E R8, desc[UR4][R6.64+-0x20] ;  /* 0xffffe00406087981 */ /* 0x002ea2000c1e1900 */
[----:B------:R-:W-:-:S05]  /*01b0*/  IMAD.MOV.U32 R5, RZ, RZ, R12 ;  /* 0x000000ffff057224 */ /* 0x000fca00078e000c */
[----:B------:R-:W2:Y:S02]  /*01c0*/  LDG.E R9, desc[UR4][R4.64+-0x20] ;  /* 0xffffe00404097981 */ /* 0x000ea4000c1e1900 */
[----:B--2---:R-:W-:Y:S01]  /*01d0*/  IMAD.IADD R11, R8, 0x1, R9 ;  /* 0x00000001080b7824 */ /* 0x004fe200078e0209 */
[----:B------:R-:W-:Y:S01]  /*01e0*/  MOV R8, R13 ;  /* 0x0000000d00087202 */ /* 0x000fe20000000f00 */
[----:B------:R-:W-:-:S05]  /*01f0*/  IMAD.MOV.U32 R9, RZ, RZ, R16 ;  /* 0x000000ffff097224 */ /* 0x000fca00078e0010 */
[----:B------:R0:W-:Y:S04]  /*0200*/  STG.E desc[UR4][R8.64+-0x20], R11 ;  /* 0xffffe00b08007986 */ /* 0x0001e8000c101904 */
[----:B------:R-:W2:Y:S04]  /*0210*/  LDG.E R12, desc[UR4][R6.64+-0x1c] ;  /* 0xffffe404060c7981 */ /* 0x000ea8000c1e1900 */
[----:B------:R-:W2:Y:S02]  /*0220*/  LDG.E R13, desc[UR4][R4.64+-0x1c] ;  /* 0xffffe404040d7981 */ /* 0x000ea4000c1e1900 */
[----:B--2---:R-:W-:-:S05]  /*0230*/  IMAD.IADD R13, R12, 0x1, R13 ;  /* 0x000000010c0d7824 */ /* 0x004fca00078e020d */
[----:B------:R1:W-:Y:S04]  /*0240*/  STG.E desc[UR4][R8.64+-0x1c], R13 ;  /* 0xffffe40d08007986 */ /* 0x0003e8000c101904 */
[----:B------:R-:W2:Y:S04]  /*0250*/  LDG.E R12, desc[UR4][R6.64+-0x18] ;  /* 0xffffe804060c7981 */ /* 0x000ea8000c1e1900 */
[----:B------:R-:W2:Y:S02]  /*0260*/  LDG.E R15, desc[UR4][R4.64+-0x18] ;  /* 0xffffe804040f7981 */ /* 0x000ea4000c1e1900 */
[----:B--2---:R-:W-:-:S05]  /*0270*/  IMAD.IADD R15, R12, 0x1, R15 ;  /* 0x000000010c0f7824 */ /* 0x004fca00078e020f */
[----:B------:R2:W-:Y:S04]  /*0280*/  STG.E desc[UR4][R8.64+-0x18], R15 ;  /* 0xffffe80f08007986 */ /* 0x0005e8000c101904 */
[----:B------:R-:W3:Y:S04]  /*0290*/  LDG.E R12, desc[UR4][R6.64+-0x14] ;  /* 0xffffec04060c7981 */ /* 0x000ee8000c1e1900 */
[----:B------:R-:W3:Y:S02]  /*02a0*/  LDG.E R17, desc[UR4][R4.64+-0x14] ;  /* 0xffffec0404117981 */ /* 0x000ee4000c1e1900 */
[----:B---3--:R-:W-:-:S05]  /*02b0*/  IADD3 R17, PT, PT, R12, R17, RZ ;  /* 0x000000110c117210 */ /* 0x008fca0007ffe0ff */
[----:B------:R3:W-:Y:S04]  /*02c0*/  STG.E desc[UR4][R8.64+-0x14], R17 ;  /* 0xffffec1108007986 */ /* 0x0007e8000c101904 */
[----:B0-----:R-:W4:Y:S04]  /*02d0*/  LDG.E R11, desc[UR4][R6.64+-0x10] ;  /* 0xfffff004060b7981 */ /* 0x001f28000c1e1900 */
[----:B------:R-:W4:Y:S02]  /*02e0*/  LDG.E R12, desc[UR4][R4.64+-0x10] ;  /* 0xfffff004040c7981 */ /* 0x000f24000c1e1900 */
[----:B----4-:R-:W-:-:S05]  /*02f0*/  IMAD.IADD R11, R11, 0x1, R12 ;  /* 0x000000010b0b7824 */ /* 0x010fca00078e020c */
[----:B------:R0:W-:Y:S04]  /*0300*/  STG.E desc[UR4][R8.64+-0x10], R11 ;  /* 0xfffff00b08007986 */ /* 0x0001e8000c101904 */
[----:B------:R-:W4:Y:S04]  /*0310*/  LDG.E R12, desc[UR4][R6.64+-0xc] ;  /* 0xfffff404060c7981 */ /* 0x000f28000c1e1900 */
[----:B-1----:R-:W4:Y:S02]  /*0320*/  LDG.E R13, desc[UR4][R4.64+-0xc] ;  /* 0xfffff404040d7981 */ /* 0x002f24000c1e1900 */
[----:B----4-:R-:W-:-:S05]  /*0330*/  IMAD.IADD R13, R12, 0x1, R13 ;  /* 0x000000010c0d7824 */ /* 0x010fca00078e020d */
[----:B------:R1:W-:Y:S04]  /*0340*/  STG.E desc[UR4][R8.64+-0xc], R13 ;  /* 0xfffff40d08007986 */ /* 0x0003e8000c101904 */
[----:B------:R-:W4:Y:S04]  /*0350*/  LDG.E R12, desc[UR4][R6.64+-0x8] ;  /* 0xfffff804060c7981 */ /* 0x000f28000c1e1900 */
[----:B--2---:R-:W4:Y:S02]  /*0360*/  LDG.E R15, desc[UR4][R4.64+-0x8] ;  /* 0xfffff804040f7981 */ /* 0x004f24000c1e1900 */
[----:B----4-:R-:W-:-:S05]  /*0370*/  IMAD.IADD R15, R12, 0x1, R15 ;  /* 0x000000010c0f7824 */ /* 0x010fca00078e020f */
[----:B------:R2:W-:Y:S04]  /*0380*/  STG.E desc[UR4][R8.64+-0x8], R15 ;  /* 0xfffff80f08007986 */ /* 0x0005e8000c101904 */
[----:B------:R-:W4:Y:S04]  /*0390*/  LDG.E R12, desc[UR4][R6.64+-0x4] ;  /* 0xfffffc04060c7981 */ /* 0x000f28000c1e1900 */
[----:B---3--:R-:W4:Y:S02]  /*03a0*/  LDG.E R17, desc[UR4][R4.64+-0x4] ;  /* 0xfffffc0404117981 */ /* 0x008f24000c1e1900 */
[----:B----4-:R-:W-:-:S05]  /*03b0*/  IADD3 R17, PT, PT, R12, R17, RZ ;  /* 0x000000110c117210 */ /* 0x010fca0007ffe0ff */
        /* <DEDUP_REMOVED lines=20> */
[----:B------:R-:W-:Y:S04]  /*0500*/  STG.E desc[UR4][R8.64+0x10], R11 ;  /* 0x0000100b08007986 */ /* 0x000fe8000c101904 */
[----:B------:R-:W4:Y:S04]  /*0510*/  LDG.E R12, desc[UR4][R6.64+0x14] ;  /* 0x00001404060c7981 */ /* 0x000f28000c1e1900 */
[----:B-1----:R-:W4:Y:S02]  /*0520*/  LDG.E R13, desc[UR4][R4.64+0x14] ;  /* 0x00001404040d7981 */ /* 0x002f24000c1e1900 */
[----:B----4-:R-:W-:-:S05]  /*0530*/  IMAD.IADD R13, R12, 0x1, R13 ;  /* 0x000000010c0d7824 */ /* 0x010fca00078e020d */
[----:B------:R0:W-:Y:S04]  /*0540*/  STG.E desc[UR4][R8.64+0x14], R13 ;  /* 0x0000140d08007986 */ /* 0x0001e8000c101904 */
[----:B------:R-:W4:Y:S04]  /*0550*/  LDG.E R12, desc[UR4][R6.64+0x18] ;  /* 0x00001804060c7981 */ /* 0x000f28000c1e1900 */
[----:B--2---:R-:W4:Y:S01]  /*0560*/  LDG.E R15, desc[UR4][R4.64+0x18] ;  /* 0x00001804040f7981 */ /* 0x004f22000c1e1900 */
[----:B------:R-:W-:Y:S02]  /*0570*/  VIADD R10, R10, 0x10 ;  /* 0x000000100a0a7836 */ /* 0x000fe40000000000 */
[----:B----4-:R-:W-:-:S05]  /*0580*/  IMAD.IADD R15, R12, 0x1, R15 ;  /* 0x000000010c0f7824 */ /* 0x010fca00078e020f */
[----:B------:R1:W-:Y:S04]  /*0590*/  STG.E desc[UR4][R8.64+0x18], R15 ;  /* 0x0000180f08007986 */ /* 0x0003e8000c101904 */
[----:B------:R2:W4:Y:S04]  /*05a0*/  LDG.E R12, desc[UR4][R6.64+0x1c] ;  /* 0x00001c04060c7981 */ /* 0x000528000c1e1900 */
[----:B---3--:R-:W4:Y:S01]  /*05b0*/  LDG.E R17, desc[UR4][R4.64+0x1c] ;  /* 0x00001c0404117981 */ /* 0x008f22000c1e1900 */
[----:B------:R-:W-:Y:S02]  /*05c0*/  ISETP.NE.AND P1, PT, R10, RZ, PT ;  /* 0x000000ff0a00720c */ /* 0x000fe40003f25270 */
[----:B0-----:R-:W-:-:S02]  /*05d0*/  IADD3 R13, P2, PT, R8, 0x40, RZ ;  /* 0x00000040080d7810 */ /* 0x001fc40007f5e0ff */
[----:B------:R-:W-:Y:S02]  /*05e0*/  IADD3 R11, P3, PT, R4, 0x40, RZ ;  /* 0x00000040040b7810 */ /* 0x000fe40007f7e0ff */
[----:B--2---:R-:W-:Y:S01]  /*05f0*/  IADD3 R6, P4, PT, R6, 0x40, RZ ;  /* 0x0000004006067810 */ /* 0x004fe20007f9e0ff */
[----:B------:R-:W-:-:S03]  /*0600*/  IMAD.X R16, RZ, RZ, R9, P2 ;  /* 0x000000ffff107224 */ /* 0x000fc600010e0609 */
[----:B------:R-:W-:Y:S02]  /*0610*/  IADD3.X R7, PT, PT, RZ, R7, RZ, P4, !PT ;  /* 0x00000007ff077210 */ /* 0x000fe400027fe4ff */
[----:B----4-:R-:W-:Y:S01]  /*0620*/  IADD3 R17, PT, PT, R12, R17, RZ ;  /* 0x000000110c117210 */ /* 0x010fe20007ffe0ff */
[----:B------:R-:W-:-:S04]  /*0630*/  IMAD.X R12, RZ, RZ, R5, P3 ;  /* 0x000000ffff0c7224 */ /* 0x000fc800018e0605 */
[----:B------:R1:W-:Y:S01]  /*0640*/  STG.E desc[UR4][R8.64+0x1c], R17 ;  /* 0x00001c1108007986 */ /* 0x0003e2000c101904 */
[----:B------:R-:W-:Y:S05]  /*0650*/  @P1 BRA `(.L_x_8) ;  /* 0xfffffff800cc1947 */ /* 0x000fea000383ffff */
.L_x_7:
[----:B------:R-:W-:Y:S05]  /*0660*/  @!P0 EXIT ;  /* 0x000000000000894d */ /* 0x000fea0003800000 */
[----:B------:R-:W-:Y:S02]  /*0670*/  ISETP.GE.U32.AND P1, PT, R14, 0x8, PT ;  /* 0x000000080e00780c */ /* 0x000fe40003f26070 */
[----:B------:R-:W-:-:S04]  /*0680*/  LOP3.LUT R16, R2, 0x7, RZ, 0xc0, !PT ;  /* 0x0000000702107812 */ /* 0x000fc800078ec0ff */
[----:B------:R-:W-:-:S07]  /*0690*/  ISETP.NE.AND P0, PT, R16, RZ, PT ;  /* 0x000000ff1000720c */ /* 0x000fce0003f05270 */
[----:B------:R-:W-:Y:S06]  /*06a0*/  @!P1 BRA `(.L_x_9) ;  /* 0x0000000000d09947 */ /* 0x000fec0003800000 */
[----:B------:R-:W0:Y:S01]  /*06b0*/  LDC.64 R10, c[0x0][0x380] ;  /* 0x0000e000ff0a7b82 */ /* 0x000e220000000a00 */
[C---:B------:R-:W-:Y:S01]  /*06c0*/  IMAD.IADD R5, R0.reuse, 0x1, R3 ;  /* 0x0000000100057824 */ /* 0x040fe200078e0203 */
[----:B------:R-:W2:Y:S06]  /*06d0*/  LDCU.128 UR8, c[0x0][0x380] ;  /* 0x00007000ff0877ac */ /* 0x000eac0008000c00 */
[----:B------:R-:W3:Y:S08]  /*06e0*/  LDC.64 R12, c[0x0][0x388] ;  /* 0x0000e200ff0c7b82 */ /* 0x000ef00000000a00 */
[----:B-1----:R-:W1:Y:S01]  /*06f0*/  LDC.64 R8, c[0x0][0x390] ;  /* 0x0000e400ff087b82 */ /* 0x002e620000000a00 */
[----:B------:R-:W-:Y:S01]  /*0700*/  IADD3 R17, P1, PT, R0, R3, RZ ;  /* 0x0000000300117210 */ /* 0x000fe20007f3e0ff */
[----:B------:R-:W4:Y:S01]  /*0710*/  LDCU.64 UR6, c[0x0][0x390] ;  /* 0x00007200ff0677ac */ /* 0x000f220008000a00 */
[----:B0-----:R-:W-:-:S06]  /*0720*/  IMAD.WIDE.U32 R10, R5, 0x4, R10 ;  /* 0x00000004050a7825 */ /* 0x001fcc00078e000a */
[----:B------:R-:W5:Y:S01]  /*0730*/  LDG.E R10, desc[UR4][R10.64] ;  /* 0x000000040a0a7981 */ /* 0x000f62000c1e1900 */
[----:B---3--:R-:W-:-:S06]  /*0740*/  IMAD.WIDE.U32 R12, R5, 0x4, R12 ;  /* 0x00000004050c7825 */ /* 0x008fcc00078e000c */
[----:B------:R-:W5:Y:S01]  /*0750*/  LDG.E R13, desc[UR4][R12.64] ;  /* 0x000000040c0d7981 */ /* 0x000f62000c1e1900 */
[----:B------:R-:W-:Y:S02]  /*0760*/  IMAD.X R4, RZ, RZ, RZ, P1 ;  /* 0x000000ffff047224 */ /* 0x000fe400008e06ff */
[----:B------:R-:W-:-:S03]  /*0770*/  IMAD.SHL.U32 R14, R17, 0x4, RZ ;  /* 0x00000004110e7824 */ /* 0x000fc600078e00ff */
[----:B------:R-:W-:Y:S02]  /*0780*/  SHF.L.U64.HI R17, R17, 0x2, R4 ;  /* 0x0000000211117819 */ /* 0x000fe40000010204 */
[C---:B--2---:R-:W-:Y:S02]  /*0790*/  IADD3 R6, P1, PT, R14.reuse, UR8, RZ ;  /* 0x000000080e067c10 */ /* 0x044fe4000ff3e0ff */
[----:B------:R-:W-:Y:S02]  /*07a0*/  IADD3 R4, P2, PT, R14, UR10, RZ ;  /* 0x0000000a0e047c10 */ /* 0x000fe4000ff5e0ff */
[----:B------:R-:W-:Y:S02]  /*07b0*/  IADD3.X R7, PT, PT, R17, UR9, RZ, P1, !PT ;  /* 0x0000000911077c10 */ /* 0x000fe40008ffe4ff */
[----:B-----5:R-:W-:Y:S01]  /*07c0*/  IADD3 R15, PT, PT, R10, R13, RZ ;  /* 0x0000000d0a0f7210 */ /* 0x020fe20007ffe0ff */
[----:B-1----:R-:W-:Y:S01]  /*07d0*/  IMAD.WIDE.U32 R10, R5, 0x4, R8 ;  /* 0x00000004050a7825 */ /* 0x002fe200078e0008 */
[----:B------:R-:W-:-:S04]  /*07e0*/  IADD3.X R5, PT, PT, R17, UR11, RZ, P2, !PT ;  /* 0x0000000b11057c10 */ /* 0x000fc800097fe4ff */
[----:B------:R0:W-:Y:S04]  /*07f0*/  STG.E desc[UR4][R10.64], R15 ;  /* 0x0000000f0a007986 */ /* 0x0001e8000c101904 */
[----:B------:R-:W2:Y:S04]  /*0800*/  LDG.E R12, desc[UR4][R6.64+0x4] ;  /* 0x00000404060c7981 */ /* 0x000ea8000c1e1900 */
[----:B------:R-:W2:Y:S01]  /*0810*/  LDG.E R13, desc[UR4][R4.64+0x4] ;  /* 0x00000404040d7981 */ /* 0x000ea2000c1e1900 */
[----:B----4-:R-:W-:-:S04]  /*0820*/  IADD3 R8, P1, PT, R14, UR6, RZ ;  /* 0x000000060e087c10 */ /* 0x010fc8000ff3e0ff */
[----:B------:R-:W-:Y:S01]  /*0830*/  IADD3.X R9, PT, PT, R17, UR7, RZ, P1, !PT ;  /* 0x0000000711097c10 */ /* 0x000fe20008ffe4ff */
[----:B--2---:R-:W-:-:S05]  /*0840*/  IMAD.IADD R13, R12, 0x1, R13 ;  /* 0x000000010c0d7824 */ /* 0x004fca00078e020d */
[----:B------:R1:W-:Y:S04]  /*0850*/  STG.E desc[UR4][R8.64+0x4], R13 ;  /* 0x0000040d08007986 */ /* 0x0003e8000c101904 */
[----:B------:R-:W2:Y:S04]  /*0860*/  LDG.E R12, desc[UR4][R6.64+0x8] ;  /* 0x00000804060c7981 */ /* 0x000ea8000c1e1900 */
[----:B------:R-:W2:Y:S02]  /*0870*/  LDG.E R17, desc[UR4][R4.64+0x8] ;  /* 0x0000080404117981 */ /* 0x000ea4000c1e1900 */
[----:B--2---:R-:W-:-:S05]  /*0880*/  IMAD.IADD R17, R12, 0x1, R17 ;  /* 0x000000010c117824 */ /* 0x004fca00078e0211 */
[----:B------:R2:W-:Y:S04]  /*0890*/  STG.E desc[UR4][R8.64+0x8], R17 ;  /* 0x0000081108007986 */ /* 0x0005e8000c101904 */
[----:B0-----:R-:W3:Y:S04]  /*08a0*/  LDG.E R10, desc[UR4][R6.64+0xc] ;  /* 0x00000c04060a7981 */ /* 0x001ee8000c1e1900 */
[----:B------:R-:W3:Y:S02]  /*08b0*/  LDG.E R11, desc[UR4][R4.64+0xc] ;  /* 0x00000c04040b7981 */ /* 0x000ee4000c1e1900 */
[----:B---3--:R-:W-:-:S05]  /*08c0*/  IMAD.IADD R11, R10, 0x1, R11 ;  /* 0x000000010a0b7824 */ /* 0x008fca00078e020b */
[----:B------:R0:W-:Y:S04]  /*08d0*/  STG.E desc[UR4][R8.64+0xc], R11 ;  /* 0x00000c0b08007986 */ /* 0x0001e8000c101904 */
[----:B------:R-:W3:Y:S04]  /*08e0*/  LDG.E R10, desc[UR4][R6.64+0x10] ;  /* 0x00001004060a7981 */ /* 0x000ee8000c1e1900 */
[----:B------:R-:W3:Y:S02]  /*08f0*/  LDG.E R15, desc[UR4][R4.64+0x10] ;  /* 0x00001004040f7981 */ /* 0x000ee4000c1e1900 */
[----:B---3--:R-:W-:-:S05]  /*0900*/  IADD3 R15, PT, PT, R10, R15, RZ ;  /* 0x0000000f0a0f7210 */ /* 0x008fca0007ffe0ff */
        /* <DEDUP_REMOVED lines=9> */
[----:B------:R-:W2:Y:S04]  /*09a0*/  LDG.E R10, desc[UR4][R6.64+0x1c] ;  /* 0x00001c04060a7981 */ /* 0x000ea8000c1e1900 */
[----:B0-----:R-:W2:Y:S01]  /*09b0*/  LDG.E R11, desc[UR4][R4.64+0x1c] ;  /* 0x00001c04040b7981 */ /* 0x001ea2000c1e1900 */
[----:B------:R-:W-:Y:S01]  /*09c0*/  VIADD R3, R3, 0x8 ;  /* 0x0000000803037836 */ /* 0x000fe20000000000 */
[----:B--2---:R-:W-:-:S05]  /*09d0*/  IADD3 R11, PT, PT, R10, R11, RZ ;  /* 0x0000000b0a0b7210 */ /* 0x004fca0007ffe0ff */
[----:B------:R3:W-:Y:S02]  /*09e0*/  STG.E desc[UR4][R8.64+0x1c], R11 ;  /* 0x00001c0b08007986 */ /* 0x0007e4000c101904 */
.L_x_9:
[----:B------:R-:W-:Y:S05]  /*09f0*/  @!P0 EXIT ;  /* 0x000000000000894d */ /* 0x000fea0003800000 */
[----:B------:R-:W-:Y:S02]  /*0a00*/  ISETP.GE.U32.AND P1, PT, R16, 0x4, PT ;  /* 0x000000041000780c */ /* 0x000fe40003f26070 */
[----:B------:R-:W-:-:S04]  /*0a10*/  LOP3.LUT R2, R2, 0x3, RZ, 0xc0, !PT ;  /* 0x0000000302027812 */ /* 0x000fc800078ec0ff */
[----:B------:R-:W-:-:S07]  /*0a20*/  ISETP.NE.AND P0, PT, R2, RZ, PT ;  /* 0x000000ff0200720c */ /* 0x000fce0003f05270 */
[----:B------:R-:W-:Y:S06]  /*0a30*/  @!P1 BRA `(.L_x_10) ;  /* 0x0000000000909947 */ /* 0x000fec0003800000 */
[----:B------:R-:W0:Y:S01]  /*0a40*/  LDC.64 R4, c[0x0][0x380] ;  /* 0x0000e000ff047b82 */ /* 0x000e220000000a00 */
[----:B-1-3--:R-:W-:Y:S01]  /*0a50*/  IMAD.IADD R17, R0, 0x1, R3 ;  /* 0x0000000100117824 */ /* 0x00afe200078e0203 */
[----:B------:R-:W1:Y:S01]  /*0a60*/  LDCU.128 UR8, c[0x0][0x380] ;  /* 0x00007000ff0877ac */ /* 0x000e620008000c00 */
[----:B------:R-:W2:Y:S05]  /*0a70*/  LDCU.64 UR6, c[0x0][0x390] ;  /* 0x00007200ff0677ac */ /* 0x000eaa0008000a00 */
[----:B------:R-:W3:Y:S08]  /*0a80*/  LDC.64 R6, c[0x0][0x388] ;  /* 0x0000e200ff067b82 */ /* 0x000ef00000000a00 */
[----:B------:R-:W4:Y:S01]  /*0a90*/  LDC.64 R12, c[0x0][0x390] ;  /* 0x0000e400ff0c7b82 */ /* 0x000f220000000a00 */
[----:B0-----:R-:W-:-:S06]  /*0aa0*/  IMAD.WIDE.U32 R8, R17, 0x4, R4 ;  /* 0x0000000411087825 */ /* 0x001fcc00078e0004 */
[----:B------:R-:W5:Y:S01]  /*0ab0*/  LDG.E R8, desc[UR4][R8.64] ;  /* 0x0000000408087981 */ /* 0x000f62000c1e1900 */
[----:B---3--:R-:W-:-:S06]  /*0ac0*/  IMAD.WIDE.U32 R10, R17, 0x4, R6 ;  /* 0x00000004110a7825 */ /* 0x008fcc00078e0006 */
[----:B------:R-:W5:Y:S01]  /*0ad0*/  LDG.E R11, desc[UR4][R10.64] ;  /* 0x000000040a0b7981 */ /* 0x000f62000c1e1900 */
[----:B------:R-:W-:-:S04]  /*0ae0*/  IADD3 R4, P1, PT, R0, R3, RZ ;  /* 0x0000000300047210 */ /* 0x000fc80007f3e0ff */
[----:B------:R-:W-:Y:S01]  /*0af0*/  IADD3.X R5, PT, PT, RZ, RZ, RZ, P1, !PT ;  /* 0x000000ffff057210 */ /* 0x000fe20000ffe4ff */
[----:B------:R-:W-:-:S03]  /*0b00*/  IMAD.SHL.U32 R16, R4, 0x4, RZ ;  /* 0x0000000404107824 */ /* 0x000fc600078e00ff */
[----:B------:R-:W-:Y:S02]  /*0b10*/  SHF.L.U64.HI R14, R4, 0x2, R5 ;  /* 0x00000002040e7819 */ /* 0x000fe40000010205 */
[C---:B-1----:R-:W-:Y:S02]  /*0b20*/  IADD3 R6, P1, PT, R16.reuse, UR8, RZ ;  /* 0x0000000810067c10 */ /* 0x042fe4000ff3e0ff */
[----:B------:R-:W-:Y:S01]  /*0b30*/  IADD3 R4, P2, PT, R16, UR10, RZ ;  /* 0x0000000a10047c10 */ /* 0x000fe2000ff5e0ff */
[----:B----4-:R-:W-:Y:S01]  /*0b40*/  IMAD.WIDE.U32 R12, R17, 0x4, R12 ;  /* 0x00000004110c7825 */ /* 0x010fe200078e000c */
[C---:B------:R-:W-:Y:S02]  /*0b50*/  IADD3.X R7, PT, PT, R14.reuse, UR9, RZ, P1, !PT ;  /* 0x000000090e077c10 */ /* 0x040fe40008ffe4ff */
[----:B------:R-:W-:Y:S01]  /*0b60*/  IADD3.X R5, PT, PT, R14, UR11, RZ, P2, !PT ;  /* 0x0000000b0e057c10 */ /* 0x000fe200097fe4ff */
[----:B-----5:R-:W-:-:S05]  /*0b70*/  IMAD.IADD R15, R8, 0x1, R11 ;  /* 0x00000001080f7824 */ /* 0x020fca00078e020b */
[----:B------:R0:W-:Y:S04]  /*0b80*/  STG.E desc[UR4][R12.64], R15 ;  /* 0x0000000f0c007986 */ /* 0x0001e8000c101904 */
[----:B------:R-:W3:Y:S04]  /*0b90*/  LDG.E R10, desc[UR4][R6.64+0x4] ;  /* 0x00000404060a7981 */ /* 0x000ee8000c1e1900 */
[----:B------:R-:W3:Y:S01]  /*0ba0*/  LDG.E R11, desc[UR4][R4.64+0x4] ;  /* 0x00000404040b7981 */ /* 0x000ee2000c1e1900 */
[----:B--2---:R-:W-:-:S04]  /*0bb0*/  IADD3 R8, P1, PT, R16, UR6, RZ ;  /* 0x0000000610087c10 */ /* 0x004fc8000ff3e0ff */
[----:B------:R-:W-:Y:S02]  /*0bc0*/  IADD3.X R9, PT, PT, R14, UR7, RZ, P1, !PT ;  /* 0x000000070e097c10 */ /* 0x000fe40008ffe4ff */
[----:B---3--:R-:W-:-:S05]  /*0bd0*/  IADD3 R11, PT, PT, R10, R11, RZ ;  /* 0x0000000b0a0b7210 */ /* 0x008fca0007ffe0ff */
[----:B------:R2:W-:Y:S04]  /*0be0*/  STG.E desc[UR4][R8.64+0x4], R11 ;  /* 0x0000040b08007986 */ /* 0x0005e8000c101904 */
[----:B------:R-:W3:Y:S04]  /*0bf0*/  LDG.E R10, desc[UR4][R6.64+0x8] ;  /* 0x00000804060a7981 */ /* 0x000ee8000c1e1900 */
[----:B------:R-:W3:Y:S02]  /*0c00*/  LDG.E R17, desc[UR4][R4.64+0x8] ;  /* 0x0000080404117981 */ /* 0x000ee4000c1e1900 */
[----:B---3--:R-:W-:-:S05]  /*0c10*/  IMAD.IADD R17, R10, 0x1, R17 ;  /* 0x000000010a117824 */ /* 0x008fca00078e0211 */
[----:B------:R2:W-:Y:S04]  /*0c20*/  STG.E desc[UR4][R8.64+0x8], R17 ;  /* 0x0000081108007986 */ /* 0x0005e8000c101904 */
[----:B------:R-:W3:Y:S04]  /*0c30*/  LDG.E R10, desc[UR4][R6.64+0xc] ;  /* 0x00000c04060a7981 */ /* 0x000ee8000c1e1900 */
[----:B0-----:R-:W3:Y:S01]  /*0c40*/  LDG.E R13, desc[UR4][R4.64+0xc] ;  /* 0x00000c04040d7981 */ /* 0x001ee2000c1e1900 */
[----:B------:R-:W-:Y:S01]  /*0c50*/  IADD3 R3, PT, PT, R3, 0x4, RZ ;  /* 0x0000000403037810 */ /* 0x000fe20007ffe0ff */
[----:B---3--:R-:W-:-:S05]  /*0c60*/  IMAD.IADD R13, R10, 0x1, R13 ;  /* 0x000000010a0d7824 */ /* 0x008fca00078e020d */
[----:B------:R2:W-:Y:S02]  /*0c70*/  STG.E desc[UR4][R8.64+0xc], R13 ;  /* 0x00000c0d08007986 */ /* 0x0005e4000c101904 */
.L_x_10:
[----:B------:R-:W-:Y:S05]  /*0c80*/  @!P0 EXIT ;  /* 0x000000000000894d */ /* 0x000fea0003800000 */
[----:B------:R-:W0:Y:S01]  /*0c90*/  LDC.64 R4, c[0x0][0x390] ;  /* 0x0000e400ff047b82 */ /* 0x000e220000000a00 */
[----:B------:R-:W-:Y:S02]  /*0ca0*/  IMAD.IADD R3, R0, 0x1, R3 ;  /* 0x0000000100037824 */ /* 0x000fe400078e0203 */
[----:B------:R-:W-:-:S05]  /*0cb0*/  IMAD.MOV R0, RZ, RZ, -R2 ;  /* 0x000000ffff007224 */ /* 0x000fca00078e0a02 */
[----:B------:R-:W4:Y:S08]  /*0cc0*/  LDC.64 R6, c[0x0][0x388] ;  /* 0x0000e200ff067b82 */ /* 0x000f300000000a00 */
[----:B-123--:R-:W1:Y:S01]  /*0cd0*/  LDC.64 R8, c[0x0][0x380] ;  /* 0x0000e000ff087b82 */ /* 0x00ee620000000a00 */
[----:B0-----:R-:W-:-:S04]  /*0ce0*/  IMAD.WIDE.U32 R4, R3, 0x4, R4 ;  /* 0x0000000403047825 */ /* 0x001fc800078e0004 */
[----:B------:R-:W-:Y:S01]  /*0cf0*/  IMAD.MOV.U32 R10, RZ, RZ, R4 ;  /* 0x000000ffff0a7224 */ /* 0x000fe200078e0004 */
[----:B------:R-:W-:Y:S01]  /*0d00*/  MOV R13, R5 ;  /* 0x00000005000d7202 */ /* 0x000fe20000000f00 */
[----:B----4-:R-:W-:-:S04]  /*0d10*/  IMAD.WIDE.U32 R6, R3, 0x4, R6 ;  /* 0x0000000403067825 */ /* 0x010fc800078e0006 */
[----:B------:R-:W-:Y:S02]  /*0d20*/  IMAD.MOV.U32 R11, RZ, RZ, R7 ;  /* 0x000000ffff0b7224 */ /* 0x000fe400078e0007 */
[----:B-1----:R-:W-:-:S07]  /*0d30*/  IMAD.WIDE.U32 R8, R3, 0x4, R8 ;  /* 0x0000000403087825 */ /* 0x002fce00078e0008 */
.L_x_11:
[----:B0-----:R-:W-:Y:S01]  /*0d40*/  MOV R2, R8 ;  /* 0x0000000800027202 */ /* 0x001fe20000000f00 */
[----:B------:R-:W-:Y:S01]  /*0d50*/  IMAD.MOV.U32 R3, RZ, RZ, R9 ;  /* 0x000000ffff037224 */ /* 0x000fe200078e0009 */
[----:B------:R-:W-:Y:S01]  /*0d60*/  MOV R5, R11 ;  /* 0x0000000b00057202 */ /* 0x000fe20000000f00 */
[----:B------:R-:W-:-:S03]  /*0d70*/  IMAD.MOV.U32 R4, RZ, RZ, R6 ;  /* 0x000000ffff047224 */ /* 0x000fc600078e0006 */
[----:B------:R0:W2:Y:S04]  /*0d80*/  LDG.E R2, desc[UR4][R2.64] ;  /* 0x0000000402027981 */ /* 0x0000a8000c1e1900 */
[----:B------:R-:W2:Y:S01]  /*0d90*/  LDG.E R5, desc[UR4][R4.64] ;  /* 0x0000000404057981 */ /* 0x000ea2000c1e1900 */
[----:B------:R-:W-:Y:S01]  /*0da0*/  VIADD R0, R0, 0x1 ;  /* 0x0000000100007836 */ /* 0x000fe20000000000 */
[----:B------:R-:W-:Y:S02]  /*0db0*/  IADD3 R8, P3, PT, R8, 0x4, RZ ;  /* 0x0000000408087810 */ /* 0x000fe40007f7e0ff */
[----:B------:R-:W-:Y:S02]  /*0dc0*/  IADD3 R6, P2, PT, R6, 0x4, RZ ;  /* 0x0000000406067810 */ /* 0x000fe40007f5e0ff */
[----:B------:R-:W-:Y:S01]  /*0dd0*/  ISETP.NE.AND P0, PT, R0, RZ, PT ;  /* 0x000000ff0000720c */ /* 0x000fe20003f05270 */
[----:B------:R-:W-:Y:S01]  /*0de0*/  IMAD.X R9, RZ, RZ, R9, P3 ;  /* 0x000000ffff097224 */ /* 0x000fe200018e0609 */
[----:B0-----:R-:W-:-:S02]  /*0df0*/  MOV R3, R13 ;  /* 0x0000000d00037202 */ /* 0x001fc40000000f00 */
[----:B------:R-:W-:Y:S01]  /*0e00*/  IADD3.X R11, PT, PT, RZ, R11, RZ, P2, !PT ;  /* 0x0000000bff0b7210 */ /* 0x000fe200017fe4ff */
[----:B--2---:R-:W-:Y:S02]  /*0e10*/  IMAD.IADD R7, R2, 0x1, R5 ;  /* 0x0000000102077824 */ /* 0x004fe400078e0205 */
[----:B------:R-:W-:Y:S01]  /*0e20*/  IMAD.MOV.U32 R2, RZ, RZ, R10 ;  /* 0x000000ffff027224 */ /* 0x000fe200078e000a */
[----:B------:R-:W-:-:S04]  /*0e30*/  IADD3 R10, P1, PT, R10, 0x4, RZ ;  /* 0x000000040a0a7810 */ /* 0x000fc80007f3e0ff */
[----:B------:R0:W-:Y:S01]  /*0e40*/  STG.E desc[UR4][R2.64], R7 ;  /* 0x0000000702007986 */ /* 0x0001e2000c101904 */
[----:B------:R-:W-:Y:S01]  /*0e50*/  IMAD.X R13, RZ, RZ, R13, P1 ;  /* 0x000000ffff0d7224 */ /* 0x000fe200008e060d */
[----:B------:R-:W-:Y:S07]  /*0e60*/  @P0 BRA `(.L_x_11) ;  /* 0xfffffffc00b40947 */ /* 0x000fee000383ffff */
[----:B------:R-:W-:Y:S05]  /*0e70*/  EXIT ;  /* 0x000000000000794d */ /* 0x000fea0003800000 */
.L_x_12:
        /* <DEDUP_REMOVED lines=16> */
.L_x_15:


//--------------------- .nv.shared.reserved.0     --------------------------
	.section	.nv.shared.reserved.0,"aw",@nobits
	.weak		__nv_reservedSMEM_offset_0_alias
	.size		__nv_reservedSMEM_offset_0_alias, 0, 64
	.other		__nv_reservedSMEM_offset_0_alias,@"STO_CUDA_RESERVED_SHARED STV_DEFAULT"
__nv_reservedSMEM_offset_0_alias:
	.zero		0
	.zero		64


//--------------------- .nv.constant0._Z7ele_addPiS_S_ii --------------------------
	.section	.nv.constant0._Z7ele_addPiS_S_ii,"a",@progbits
	.sectionflags	@""
	.align	4
.nv.constant0._Z7ele_addPiS_S_ii:
	.zero		928


//--------------------- .nv.constant0._Z7col_addPiS_S_ii --------------------------
	.section	.nv.constant0._Z7col_addPiS_S_ii,"a",@progbits
	.sectionflags	@""
	.align	4
.nv.constant0._Z7col_addPiS_S_ii:
	.zero		928


//--------------------- .nv.constant0._Z7row_addPiS_S_ii --------------------------
	.section	.nv.constant0._Z7row_addPiS_S_ii,"a",@progbits
	.sectionflags	@""
	.align	4
.nv.constant0._Z7row_addPiS_S_ii:
	.zero		928


//--------------------- SYMBOLS --------------------------

	.type		.nv.reservedSmem.offset0,@object
	.size		.nv.reservedSmem.offset0,0x4
